	.headerflags	@"EF_CUDA_TEXMODE_UNIFIED EF_CUDA_64BIT_ADDRESS EF_CUDA_ACCELERATORS EF_CUDA_SM90 EF_CUDA_VIRTUAL_SM(EF_CUDA_SM90)"
	.elftype	@"ET_EXEC"


//--------------------- .nv.info                  --------------------------
	.section	.nv.info,"",@"SHT_CUDA_INFO"
	.align	4


	//----- nvinfo : EIATTR_REGCOUNT
	.align		4
        /*0000*/ 	.byte	0x04, 0x2f
        /*0002*/ 	.short	(.L_3 - .L_2)
	.align		4
.L_2:
        /*0004*/ 	.word	index@(triton_poi_fused__native_batch_norm_legit_no_training_mul_softplus_tanh_9)
        /*0008*/ 	.word	0x00000028


	//----- nvinfo : EIATTR_MIN_STACK_SIZE
	.align		4
.L_3:
        /*000c*/ 	.byte	0x04, 0x12
        /*000e*/ 	.short	(.L_5 - .L_4)
	.align		4
.L_4:
        /*0010*/ 	.word	index@(triton_poi_fused__native_batch_norm_legit_no_training_mul_softplus_tanh_9)
        /*0014*/ 	.word	0x00000000


	//----- nvinfo : EIATTR_FRAME_SIZE
	.align		4
.L_5:
        /*0018*/ 	.byte	0x04, 0x11
        /*001a*/ 	.short	(.L_7 - .L_6)
	.align		4
.L_6:
        /*001c*/ 	.word	index@(triton_poi_fused__native_batch_norm_legit_no_training_mul_softplus_tanh_9)
        /*0020*/ 	.word	0x00000000


	//----- nvinfo : EIATTR_MIN_STACK_SIZE
	.align		4
.L_7:
        /*0024*/ 	.byte	0x04, 0x12
        /*0026*/ 	.short	(.L_9 - .L_8)
	.align		4
.L_8:
        /*0028*/ 	.word	index@(triton_poi_fused__native_batch_norm_legit_no_training_mul_softplus_tanh_9)
        /*002c*/ 	.word	0x00000000
.L_9:


//--------------------- .nv.info.triton_poi_fused__native_batch_norm_legit_no_training_mul_softplus_tanh_9 --------------------------
	.section	.nv.info.triton_poi_fused__native_batch_norm_legit_no_training_mul_softplus_tanh_9,"",@"SHT_CUDA_INFO"
	.sectionflags	@""
	.align	4


	//----- nvinfo : EIATTR_CUDA_API_VERSION
	.align		4
        /*0000*/ 	.byte	0x04, 0x37
        /*0002*/ 	.short	(.L_11 - .L_10)
.L_10:
        /*0004*/ 	.word	0x0000007c


	//----- nvinfo : EIATTR_KPARAM_INFO
	.align		4
.L_11:
        /*0008*/ 	.byte	0x04, 0x17
        /*000a*/ 	.short	(.L_13 - .L_12)
.L_12:
        /*000c*/ 	.word	0x00000000
        /*0010*/ 	.short	0x0007
        /*0012*/ 	.short	0x0034
        /*0014*/ 	.byte	0x00, 0xf0, 0x11, 0x00


	//----- nvinfo : EIATTR_KPARAM_INFO
	.align		4
.L_13:
        /*0018*/ 	.byte	0x04, 0x17
        /*001a*/ 	.short	(.L_15 - .L_14)
.L_14:
        /*001c*/ 	.word	0x00000000
        /*0020*/ 	.short	0x0006
        /*0022*/ 	.short	0x0030
        /*0024*/ 	.byte	0x00, 0xf0, 0x11, 0x00


	//----- nvinfo : EIATTR_KPARAM_INFO
	.align		4
.L_15:
        /*0028*/ 	.byte	0x04, 0x17
        /*002a*/ 	.short	(.L_17 - .L_16)
.L_16:
        /*002c*/ 	.word	0x00000000
        /*0030*/ 	.short	0x0005
        /*0032*/ 	.short	0x0028
        /*0034*/ 	.byte	0x00, 0xf4, 0x21, 0x00


	//----- nvinfo : EIATTR_KPARAM_INFO
	.align		4
.L_17:
        /*0038*/ 	.byte	0x04, 0x17
        /*003a*/ 	.short	(.L_19 - .L_18)
.L_18:
        /*003c*/ 	.word	0x00000000
        /*0040*/ 	.short	0x0004
        /*0042*/ 	.short	0x0020
        /*0044*/ 	.byte	0x00, 0xf4, 0x21, 0x00


	//----- nvinfo : EIATTR_KPARAM_INFO
	.align		4
.L_19:
        /*0048*/ 	.byte	0x04, 0x17
        /*004a*/ 	.short	(.L_21 - .L_20)
.L_20:
        /*004c*/ 	.word	0x00000000
        /*0050*/ 	.short	0x0003
        /*0052*/ 	.short	0x0018
        /*0054*/ 	.byte	0x00, 0xf4, 0x21, 0x00


	//----- nvinfo : EIATTR_KPARAM_INFO
	.align		4
.L_21:
        /*0058*/ 	.byte	0x04, 0x17
        /*005a*/ 	.short	(.L_23 - .L_22)
.L_22:
        /*005c*/ 	.word	0x00000000
        /*0060*/ 	.short	0x0002
        /*0062*/ 	.short	0x0010
        /*0064*/ 	.byte	0x00, 0xf4, 0x21, 0x00


	//----- nvinfo : EIATTR_KPARAM_INFO
	.align		4
.L_23:
        /*0068*/ 	.byte	0x04, 0x17
        /*006a*/ 	.short	(.L_25 - .L_24)
.L_24:
        /*006c*/ 	.word	0x00000000
        /*0070*/ 	.short	0x0001
        /*0072*/ 	.short	0x0008
        /*0074*/ 	.byte	0x00, 0xf4, 0x21, 0x00


	//----- nvinfo : EIATTR_KPARAM_INFO
	.align		4
.L_25:
        /*0078*/ 	.byte	0x04, 0x17
        /*007a*/ 	.short	(.L_27 - .L_26)
.L_26:
        /*007c*/ 	.word	0x00000000
        /*0080*/ 	.short	0x0000
        /*0082*/ 	.short	0x0000
        /*0084*/ 	.byte	0x00, 0xf4, 0x21, 0x00


	//----- nvinfo : EIATTR_SPARSE_MMA_MASK
	.align		4
.L_27:
        /*0088*/ 	.byte	0x03, 0x50
        /*008a*/ 	.short	0x0000


	//----- nvinfo : EIATTR_MAXREG_COUNT
	.align		4
        /*008c*/ 	.byte	0x03, 0x1b
        /*008e*/ 	.short	0x00ff


	//----- nvinfo : EIATTR_EXIT_INSTR_OFFSETS
	.align		4
        /*0090*/ 	.byte	0x04, 0x1c
        /*0092*/ 	.short	(.L_29 - .L_28)


	//   ....[0]....
.L_28:
        /*0094*/ 	.word	0x00002740


	//   ....[1]....
        /*0098*/ 	.word	0x00002790


	//----- nvinfo : EIATTR_REQNTID
	.align		4
.L_29:
        /*009c*/ 	.byte	0x04, 0x10
        /*009e*/ 	.short	(.L_31 - .L_30)
.L_30:
        /*00a0*/ 	.word	0x00000080
        /*00a4*/ 	.word	0x00000001
        /*00a8*/ 	.word	0x00000001


	//----- nvinfo : EIATTR_CRS_STACK_SIZE
	.align		4
.L_31:
        /*00ac*/ 	.byte	0x04, 0x1e
        /*00ae*/ 	.short	(.L_33 - .L_32)
.L_32:
        /*00b0*/ 	.word	0x00000000


	//----- nvinfo : EIATTR_CBANK_PARAM_SIZE
	.align		4
.L_33:
        /*00b4*/ 	.byte	0x03, 0x19
        /*00b6*/ 	.short	0x0038


	//----- nvinfo : EIATTR_PARAM_CBANK
	.align		4
        /*00b8*/ 	.byte	0x04, 0x0a
        /*00ba*/ 	.short	(.L_35 - .L_34)
	.align		4
.L_34:
        /*00bc*/ 	.word	index@(.nv.constant0.triton_poi_fused__native_batch_norm_legit_no_training_mul_softplus_tanh_9)
        /*00c0*/ 	.short	0x0210
        /*00c2*/ 	.short	0x0038


	//----- nvinfo : EIATTR_SW_WAR
	.align		4
.L_35:
        /*00c4*/ 	.byte	0x04, 0x36
        /*00c6*/ 	.short	(.L_37 - .L_36)
.L_36:
        /*00c8*/ 	.word	0x00000008
.L_37:


//--------------------- .nv.callgraph             --------------------------
	.section	.nv.callgraph,"",@"SHT_CUDA_CALLGRAPH"
	.align	4
	.sectionentsize	8
	.align		4
        /*0000*/ 	.word	0x00000000
	.align		4
        /*0004*/ 	.word	0xffffffff
	.align		4
        /*0008*/ 	.word	0x00000000
	.align		4
        /*000c*/ 	.word	0xfffffffe
	.align		4
        /*0010*/ 	.word	0x00000000
	.align		4
        /*0014*/ 	.word	0xfffffffd
	.align		4
        /*0018*/ 	.word	0x00000000
	.align		4
        /*001c*/ 	.word	0xfffffffc


//--------------------- .nv.constant4             --------------------------
	.section	.nv.constant4,"a",@progbits
	.align	8
	.align		8
.nv.constant4:
        /*0000*/ 	.dword	_$_str
	.align		8
        /*0008*/ 	.dword	_$_str_$_2


//--------------------- .text.triton_poi_fused__native_batch_norm_legit_no_training_mul_softplus_tanh_9 --------------------------
	.section	.text.triton_poi_fused__native_batch_norm_legit_no_training_mul_softplus_tanh_9,"ax",@progbits
	.sectionflags	@"SHF_BARRIERS=1"
	.align	128
        .global         triton_poi_fused__native_batch_norm_legit_no_training_mul_softplus_tanh_9
        .type           triton_poi_fused__native_batch_norm_legit_no_training_mul_softplus_tanh_9,@function
        .size           triton_poi_fused__native_batch_norm_legit_no_training_mul_softplus_tanh_9,(.L_x_41 - triton_poi_fused__native_batch_norm_legit_no_training_mul_softplus_tanh_9)
        .other          triton_poi_fused__native_batch_norm_legit_no_training_mul_softplus_tanh_9,@"STO_CUDA_ENTRY STV_DEFAULT"
triton_poi_fused__native_batch_norm_legit_no_training_mul_softplus_tanh_9:
.text.triton_poi_fused__native_batch_norm_legit_no_training_mul_softplus_tanh_9:
[----:B------:R-:W0:Y:S01]  /*0000*/  LDC R1, c[0x0][0x28] ;  /* 0x00000a00ff017b82 */ /* 0x000e220000000800 */
[----:B------:R-:W1:Y:S07]  /*0010*/  S2R R3, SR_CTAID.X ;  /* 0x0000000000037919 */ /* 0x000e6e0000002500 */
[----:B------:R-:W2:Y:S01]  /*0020*/  LDC.64 R10, c[0x0][0x220] ;  /* 0x00008800ff0a7b82 */ /* 0x000ea20000000a00 */
[----:B------:R-:W-:Y:S02]  /*0030*/  CS2R R4, SRZ ;  /* 0x0000000000047805 */ /* 0x000fe4000001ff00 */
[----:B------:R-:W-:Y:S01]  /*0040*/  CS2R R6, SRZ ;  /* 0x0000000000067805 */ /* 0x000fe2000001ff00 */
[----:B------:R-:W3:Y:S01]  /*0050*/  S2R R28, SR_TID.X ;  /* 0x00000000001c7919 */ /* 0x000ee20000002100 */
[----:B------:R-:W-:Y:S01]  /*0060*/  ULDC.64 UR6, c[0x0][0x208] ;  /* 0x0000820000067ab9 */ /* 0x000fe20000000a00 */
[----:B------:R-:W4:Y:S02]  /*0070*/  S2R R2, SR_CTAID.Y ;  /* 0x0000000000027919 */ /* 0x000f240000002600 */
[----:B------:R-:W5:Y:S08]  /*0080*/  LDC.64 R24, c[0x0][0x210] ;  /* 0x00008400ff187b82 */ /* 0x000f700000000a00 */
[----:B------:R-:W5:Y:S08]  /*0090*/  LDC.64 R18, c[0x0][0x218] ;  /* 0x00008600ff127b82 */ /* 0x000f700000000a00 */
[----:B------:R-:W5:Y:S01]  /*00a0*/  LDC.64 R30, c[0x0][0x228] ;  /* 0x00008a00ff1e7b82 */ /* 0x000f620000000a00 */
[----:B-1----:R-:W-:-:S07]  /*00b0*/  SHF.L.U32 R3, R3, 0x6, RZ ;  /* 0x0000000603037819 */ /* 0x002fce00000006ff */
[----:B------:R-:W1:Y:S01]  /*00c0*/  LDC.64 R34, c[0x0][0x230] ;  /* 0x00008c00ff227b82 */ /* 0x000e620000000a00 */
[----:B---3--:R-:W-:-:S04]  /*00d0*/  SHF.L.U32 R0, R28, 0x2, RZ ;  /* 0x000000021c007819 */ /* 0x008fc800000006ff */
[----:B------:R-:W-:-:S04]  /*00e0*/  LOP3.LUT R17, R3, 0x3c, R0, 0xf8, !PT ;  /* 0x0000003c03117812 */ /* 0x000fc800078ef800 */
[C---:B------:R-:W-:Y:S01]  /*00f0*/  ISETP.GE.AND P0, PT, R17.reuse, 0x40, PT ;  /* 0x000000401100780c */ /* 0x040fe20003f06270 */
[----:B--2---:R-:W-:-:S12]  /*0100*/  IMAD.WIDE R10, R17, 0x4, R10 ;  /* 0x00000004110a7825 */ /* 0x004fd800078e020a */
[----:B------:R2:W3:Y:S01]  /*0110*/  @!P0 LDG.E.EL.128 R4, desc[UR6][R10.64] ;  /* 0x000000060a048981 */ /* 0x0004e2000c2e1d00 */
[----:B------:R-:W-:Y:S02]  /*0120*/  SHF.R.U32.HI R9, RZ, 0x4, R28 ;  /* 0x00000004ff097819 */ /* 0x000fe4000001161c */
[----:B------:R-:W-:Y:S02]  /*0130*/  CS2R R12, SRZ ;  /* 0x00000000000c7805 */ /* 0x000fe4000001ff00 */
[----:B----4-:R-:W-:Y:S02]  /*0140*/  SHF.L.U32 R2, R2, 0x4, RZ ;  /* 0x0000000402027819 */ /* 0x010fe400000006ff */
[----:B------:R-:W-:Y:S02]  /*0150*/  CS2R R14, SRZ ;  /* 0x00000000000e7805 */ /* 0x000fe4000001ff00 */
[----:B------:R-:W-:Y:S01]  /*0160*/  SGXT.U32 R9, R9, 0x3 ;  /* 0x000000030909781a */ /* 0x000fe20000000000 */
[----:B0----5:R-:W-:-:S03]  /*0170*/  IMAD.WIDE R36, R17, 0x4, R18 ;  /* 0x0000000411247825 */ /* 0x021fc600078e0212 */
[----:B------:R-:W-:Y:S02]  /*0180*/  LOP3.LUT R0, R2, R9, RZ, 0xfc, !PT ;  /* 0x0000000902007212 */ /* 0x000fe400078efcff */
[----:B------:R-:W-:Y:S02]  /*0190*/  CS2R R8, SRZ ;  /* 0x0000000000087805 */ /* 0x000fe4000001ff00 */
[----:B--2---:R-:W-:Y:S01]  /*01a0*/  CS2R R10, SRZ ;  /* 0x00000000000a7805 */ /* 0x004fe2000001ff00 */
[----:B------:R-:W2:Y:S01]  /*01b0*/  @!P0 LDG.E.EL.128 R12, desc[UR6][R36.64] ;  /* 0x00000006240c8981 */ /* 0x000ea2000c2e1d00 */
[----:B------:R-:W-:Y:S01]  /*01c0*/  LEA R27, R0, R17, 0x6 ;  /* 0x00000011001b7211 */ /* 0x000fe200078e30ff */
[----:B------:R-:W-:-:S04]  /*01d0*/  IMAD.WIDE R30, R17, 0x4, R30 ;  /* 0x00000004111e7825 */ /* 0x000fc800078e021e */
[----:B------:R-:W-:Y:S01]  /*01e0*/  IMAD.WIDE R32, R27, 0x4, R24 ;  /* 0x000000041b207825 */ /* 0x000fe200078e0218 */
[----:B------:R-:W-:Y:S02]  /*01f0*/  CS2R R20, SRZ ;  /* 0x0000000000147805 */ /* 0x000fe4000001ff00 */
[----:B------:R-:W-:Y:S01]  /*0200*/  CS2R R22, SRZ ;  /* 0x0000000000167805 */ /* 0x000fe2000001ff00 */
[----:B-1----:R-:W-:Y:S01]  /*0210*/  IMAD.WIDE R34, R17, 0x4, R34 ;  /* 0x0000000411227825 */ /* 0x002fe200078e0222 */
[----:B------:R0:W2:Y:S01]  /*0220*/  @!P0 LDG.E.EL.128 R8, desc[UR6][R32.64] ;  /* 0x0000000620088981 */ /* 0x0000a2000c2e1d00 */
[----:B------:R-:W-:Y:S02]  /*0230*/  CS2R R16, SRZ ;  /* 0x0000000000107805 */ /* 0x000fe4000001ff00 */
[----:B------:R-:W-:Y:S01]  /*0240*/  CS2R R18, SRZ ;  /* 0x0000000000127805 */ /* 0x000fe2000001ff00 */
[----:B------:R-:W4:Y:S05]  /*0250*/  @!P0 LDG.E.EL.128 R20, desc[UR6][R34.64] ;  /* 0x0000000622148981 */ /* 0x000f2a000c2e1d00 */
[----:B------:R1:W4:Y:S01]  /*0260*/  @!P0 LDG.E.EL.128 R16, desc[UR6][R30.64] ;  /* 0x000000061e108981 */ /* 0x000322000c2e1d00 */
[----:B0-----:R-:W-:-:S02]  /*0270*/  IADD3 R33, R27, 0x200, RZ ;  /* 0x000002001b217810 */ /* 0x001fc40007ffe0ff */
[----:B------:R-:W-:-:S03]  /*0280*/  CS2R R26, SRZ ;  /* 0x00000000001a7805 */ /* 0x000fc6000001ff00 */
[----:B------:R-:W-:Y:S01]  /*0290*/  IMAD.WIDE R32, R33, 0x4, R24 ;  /* 0x0000000421207825 */ /* 0x000fe200078e0218 */
[----:B------:R-:W-:-:S06]  /*02a0*/  CS2R R24, SRZ ;  /* 0x0000000000187805 */ /* 0x000fcc000001ff00 */
[----:B------:R0:W5:Y:S01]  /*02b0*/  @!P0 LDG.E.EL.128 R24, desc[UR6][R32.64] ;  /* 0x0000000620188981 */ /* 0x000162000c2e1d00 */
[----:B------:R-:W-:Y:S01]  /*02c0*/  HFMA2.MMA R0, -RZ, RZ, 1.625, 0 ;  /* 0x3e800000ff007435 */ /* 0x000fe200000001ff */
[----:B---3--:R-:W-:Y:S01]  /*02d0*/  FADD R4, R4, 9.9999997473787516356e-06 ;  /* 0x3727c5ac04047421 */ /* 0x008fe20000000000 */
[----:B------:R-:W-:-:S05]  /*02e0*/  FADD R5, R5, 9.9999997473787516356e-06 ;  /* 0x3727c5ac05057421 */ /* 0x000fca0000000000 */
[----:B------:R-:W3:Y:S01]  /*02f0*/  MUFU.SQRT R4, R4 ;  /* 0x0000000400047308 */ /* 0x000ee20000002000 */
[----:B------:R-:W-:-:S07]  /*0300*/  FADD R6, R6, 9.9999997473787516356e-06 ;  /* 0x3727c5ac06067421 */ /* 0x000fce0000000000 */
[----:B------:R-:W0:Y:S01]  /*0310*/  MUFU.SQRT R5, R5 ;  /* 0x0000000500057308 */ /* 0x000e220000002000 */
[----:B---3--:R-:W-:-:S07]  /*0320*/  FSETP.GT.AND P4, PT, R4, 8.50705917302346158658e+37, PT ;  /* 0x7e8000000400780b */ /* 0x008fce0003f84000 */
[----:B------:R-:W3:Y:S01]  /*0330*/  MUFU.SQRT R6, R6 ;  /* 0x0000000600067308 */ /* 0x000ee20000002000 */
[C---:B------:R-:W-:Y:S01]  /*0340*/  FSETP.GEU.AND P5, PT, R4.reuse, 1.175494350822287508e-38, PT ;  /* 0x008000000400780b */ /* 0x040fe20003fae000 */
[----:B------:R-:W-:Y:S01]  /*0350*/  FADD R7, R7, 9.9999997473787516356e-06 ;  /* 0x3727c5ac07077421 */ /* 0x000fe20000000000 */
[C---:B0-----:R-:W-:Y:S02]  /*0360*/  FSETP.GT.AND P3, PT, R5.reuse, 8.50705917302346158658e+37, PT ;  /* 0x7e8000000500780b */ /* 0x041fe40003f64000 */
[----:B------:R-:W-:Y:S01]  /*0370*/  FSETP.GEU.AND P2, PT, R5, 1.175494350822287508e-38, PT ;  /* 0x008000000500780b */ /* 0x000fe20003f4e000 */
[----:B------:R-:W-:Y:S02]  /*0380*/  @P4 FMUL R4, R4, 0.25 ;  /* 0x3e80000004044820 */ /* 0x000fe40000400000 */
[----:B------:R-:W0:Y:S01]  /*0390*/  MUFU.SQRT R7, R7 ;  /* 0x0000000700077308 */ /* 0x000e220000002000 */
[----:B---3--:R-:W-:-:S05]  /*03a0*/  FSETP.GT.AND P1, PT, R6, 8.50705917302346158658e+37, PT ;  /* 0x7e8000000600780b */ /* 0x008fca0003f24000 */
[----:B------:R-:W-:Y:S01]  /*03b0*/  @!P5 FMUL R4, R4, 16777216 ;  /* 0x4b8000000404d820 */ /* 0x000fe20000400000 */
[----:B------:R-:W-:Y:S01]  /*03c0*/  FSETP.GEU.AND P0, PT, R6, 1.175494350822287508e-38, PT ;  /* 0x008000000600780b */ /* 0x000fe20003f0e000 */
[----:B------:R-:W-:Y:S02]  /*03d0*/  @P3 FMUL R5, R5, 0.25 ;  /* 0x3e80000005053820 */ /* 0x000fe40000400000 */
[----:B------:R-:W3:Y:S01]  /*03e0*/  MUFU.RCP R29, R4 ;  /* 0x00000004001d7308 */ /* 0x000ee20000001000 */
[----:B-1----:R-:W-:Y:S01]  /*03f0*/  FSEL R30, R0, 1, P4 ;  /* 0x3f800000001e7808 */ /* 0x002fe20002000000 */
[----:B------:R-:W-:Y:S02]  /*0400*/  @!P2 FMUL R5, R5, 16777216 ;  /* 0x4b8000000505a820 */ /* 0x000fe40000400000 */
[----:B------:R-:W-:Y:S01]  /*0410*/  @P1 FMUL R6, R6, 0.25 ;  /* 0x3e80000006061820 */ /* 0x000fe20000400000 */
[----:B0-----:R-:W-:-:S03]  /*0420*/  FSETP.GT.AND P4, PT, R7, 8.50705917302346158658e+37, PT ;  /* 0x7e8000000700780b */ /* 0x001fc60003f84000 */
[----:B------:R-:W0:Y:S01]  /*0430*/  MUFU.RCP R5, R5 ;  /* 0x0000000500057308 */ /* 0x000e220000001000 */
[----:B------:R-:W-:Y:S01]  /*0440*/  @!P5 FMUL R30, R30, 16777216 ;  /* 0x4b8000001e1ed820 */ /* 0x000fe20000400000 */
[----:B------:R-:W-:Y:S01]  /*0450*/  @!P0 FMUL R6, R6, 16777216 ;  /* 0x4b80000006068820 */ /* 0x000fe20000400000 */
[----:B------:R-:W-:Y:S01]  /*0460*/  FSETP.GEU.AND P5, PT, R7, 1.175494350822287508e-38, PT ;  /* 0x008000000700780b */ /* 0x000fe20003fae000 */
[----:B--2---:R-:W-:Y:S01]  /*0470*/  FADD R8, -R12, R8 ;  /* 0x000000080c087221 */ /* 0x004fe20000000100 */
[----:B------:R-:W-:Y:S01]  /*0480*/  FSEL R32, R0, 1, P3 ;  /* 0x3f80000000207808 */ /* 0x000fe20001800000 */
[----:B---3--:R-:W-:Y:S02]  /*0490*/  FMUL R29, R29, R30 ;  /* 0x0000001e1d1d7220 */ /* 0x008fe40000400000 */
[----:B------:R1:W2:Y:S02]  /*04a0*/  MUFU.RCP R31, R6 ;  /* 0x00000006001f7308 */ /* 0x0002a40000001000 */
[----:B------:R-:W-:Y:S01]  /*04b0*/  FMUL R33, R8, R29 ;  /* 0x0000001d08217220 */ /* 0x000fe20000400000 */
[----:B------:R-:W-:Y:S01]  /*04c0*/  FSEL R8, R0, 1, P1 ;  /* 0x3f80000000087808 */ /* 0x000fe20000800000 */
[----:B------:R-:W-:Y:S01]  /*04d0*/  @!P2 FMUL R32, R32, 16777216 ;  /* 0x4b8000002020a820 */ /* 0x000fe20000400000 */
[----:B------:R-:W-:Y:S01]  /*04e0*/  @P4 FMUL R7, R7, 0.25 ;  /* 0x3e80000007074820 */ /* 0x000fe20000400000 */
[----:B------:R-:W-:-:S02]  /*04f0*/  FADD R9, -R13, R9 ;  /* 0x000000090d097221 */ /* 0x000fc40000000100 */
[----:B0-----:R-:W-:Y:S01]  /*0500*/  FMUL R30, R5, R32 ;  /* 0x00000020051e7220 */ /* 0x001fe20000400000 */
[----:B------:R-:W-:Y:S01]  /*0510*/  @!P0 FMUL R8, R8, 16777216 ;  /* 0x4b80000008088820 */ /* 0x000fe20000400000 */
[----:B----4-:R-:W-:Y:S01]  /*0520*/  FFMA R4, R33, R16, R20 ;  /* 0x0000001021047223 */ /* 0x010fe20000000014 */
[----:B------:R-:W-:Y:S01]  /*0530*/  @!P5 FMUL R7, R7, 16777216 ;  /* 0x4b8000000707d820 */ /* 0x000fe20000400000 */
[----:B-1----:R-:W-:Y:S01]  /*0540*/  FMUL R6, R9, R30 ;  /* 0x0000001e09067220 */ /* 0x002fe20000400000 */
[----:B------:R-:W-:Y:S01]  /*0550*/  FADD R10, -R14, R10 ;  /* 0x0000000a0e0a7221 */ /* 0x000fe20000000100 */
[----:B--2---:R-:W-:Y:S01]  /*0560*/  FMUL R31, R31, R8 ;  /* 0x000000081f1f7220 */ /* 0x004fe20000400000 */
[----:B------:R-:W-:Y:S02]  /*0570*/  FMUL R9, R4, 1.4426950216293334961 ;  /* 0x3fb8aa3b04097820 */ /* 0x000fe40000400000 */
[----:B------:R-:W0:Y:S01]  /*0580*/  MUFU.RCP R7, R7 ;  /* 0x0000000700077308 */ /* 0x000e220000001000 */
[----:B------:R-:W-:Y:S01]  /*0590*/  FFMA R6, R6, R17, R21 ;  /* 0x0000001106067223 */ /* 0x000fe20000000015 */
[----:B------:R-:W-:Y:S01]  /*05a0*/  FMUL R5, R10, R31 ;  /* 0x0000001f0a057220 */ /* 0x000fe20000400000 */
[----:B------:R-:W-:-:S02]  /*05b0*/  FSETP.GEU.AND P0, PT, R9, -126, PT ;  /* 0xc2fc00000900780b */ /* 0x000fc40003f0e000 */
[----:B------:R-:W-:Y:S01]  /*05c0*/  FMUL R8, R6, 1.4426950216293334961 ;  /* 0x3fb8aa3b06087820 */ /* 0x000fe20000400000 */
[----:B------:R-:W-:Y:S01]  /*05d0*/  FFMA R5, R5, R18, R22 ;  /* 0x0000001205057223 */ /* 0x000fe20000000016 */
[----:B------:R-:W-:-:S03]  /*05e0*/  FSEL R32, R0, 1, P4 ;  /* 0x3f80000000207808 */ /* 0x000fc60002000000 */
[----:B------:R-:W-:Y:S01]  /*05f0*/  FMUL R10, R5, 1.4426950216293334961 ;  /* 0x3fb8aa3b050a7820 */ /* 0x000fe20000400000 */
[----:B------:R-:W-:Y:S01]  /*0600*/  FSETP.GEU.AND P1, PT, R8, -126, PT ;  /* 0xc2fc00000800780b */ /* 0x000fe20003f2e000 */
[----:B------:R-:W-:Y:S01]  /*0610*/  @!P5 FMUL R32, R32, 16777216 ;  /* 0x4b8000002020d820 */ /* 0x000fe20000400000 */
[----:B------:R-:W-:Y:S02]  /*0620*/  FADD R11, -R15, R11 ;  /* 0x0000000b0f0b7221 */ /* 0x000fe40000000100 */
[----:B------:R-:W-:Y:S01]  /*0630*/  FSETP.GEU.AND P2, PT, R10, -126, PT ;  /* 0xc2fc00000a00780b */ /* 0x000fe20003f4e000 */
[----:B0-----:R-:W-:Y:S01]  /*0640*/  FMUL R32, R7, R32 ;  /* 0x0000002007207220 */ /* 0x001fe20000400000 */
[----:B------:R-:W-:-:S03]  /*0650*/  @!P0 FMUL R9, R9, 0.5 ;  /* 0x3f00000009098820 */ /* 0x000fc60000400000 */
[----:B------:R-:W-:-:S03]  /*0660*/  FMUL R34, R11, R32 ;  /* 0x000000200b227220 */ /* 0x000fc60000400000 */
[----:B------:R-:W0:Y:S01]  /*0670*/  MUFU.EX2 R9, R9 ;  /* 0x0000000900097308 */ /* 0x000e220000000800 */
[----:B------:R-:W-:Y:S01]  /*0680*/  @!P1 FMUL R8, R8, 0.5 ;  /* 0x3f00000008089820 */ /* 0x000fe20000400000 */
[----:B------:R-:W-:-:S03]  /*0690*/  FFMA R7, R34, R19, R23 ;  /* 0x0000001322077223 */ /* 0x000fc60000000017 */
[----:B------:R-:W-:Y:S01]  /*06a0*/  @!P2 FMUL R10, R10, 0.5 ;  /* 0x3f0000000a0aa820 */ /* 0x000fe20000400000 */
[----:B------:R-:W-:Y:S02]  /*06b0*/  FMUL R11, R7, 1.4426950216293334961 ;  /* 0x3fb8aa3b070b7820 */ /* 0x000fe40000400000 */
[----:B------:R-:W1:Y:S03]  /*06c0*/  MUFU.EX2 R8, R8 ;  /* 0x0000000800087308 */ /* 0x000e660000000800 */
[----:B------:R-:W-:-:S05]  /*06d0*/  FSETP.GEU.AND P3, PT, R11, -126, PT ;  /* 0xc2fc00000b00780b */ /* 0x000fca0003f6e000 */
[----:B------:R-:W2:Y:S01]  /*06e0*/  MUFU.EX2 R10, R10 ;  /* 0x0000000a000a7308 */ /* 0x000ea20000000800 */
[----:B0-----:R-:W-:Y:S01]  /*06f0*/  @!P0 FMUL R9, R9, R9 ;  /* 0x0000000909098220 */ /* 0x001fe20000400000 */
[----:B-----5:R-:W-:-:S03]  /*0700*/  FADD R24, -R12, R24 ;  /* 0x000000180c187221 */ /* 0x020fc60000000100 */
[----:B------:R-:W-:Y:S01]  /*0710*/  FADD.FTZ.RZ R12, R9, 1 ;  /* 0x3f800000090c7421 */ /* 0x000fe2000001c000 */
[----:B-1----:R-:W-:Y:S02]  /*0720*/  @!P1 FMUL R8, R8, R8 ;  /* 0x0000000808089220 */ /* 0x002fe40000400000 */
[----:B------:R-:W-:Y:S01]  /*0730*/  @!P3 FMUL R11, R11, 0.5 ;  /* 0x3f0000000b0bb820 */ /* 0x000fe20000400000 */
[----:B------:R-:W-:Y:S01]  /*0740*/  FADD R25, -R13, R25 ;  /* 0x000000190d197221 */ /* 0x000fe20000000100 */
[----:B------:R-:W-:Y:S01]  /*0750*/  FMUL R29, R24, R29 ;  /* 0x0000001d181d7220 */ /* 0x000fe20000400000 */
[----:B------:R-:W-:Y:S01]  /*0760*/  IADD3 R12, R12, -0x3f400000, RZ ;  /* 0xc0c000000c0c7810 */ /* 0x000fe20007ffe0ff */
[----:B------:R-:W-:Y:S01]  /*0770*/  FADD.FTZ.RZ R13, R8, 1 ;  /* 0x3f800000080d7421 */ /* 0x000fe2000001c000 */
[----:B--2---:R-:W-:Y:S01]  /*0780*/  @!P2 FMUL R10, R10, R10 ;  /* 0x0000000a0a0aa220 */ /* 0x004fe20000400000 */
[----:B------:R-:W-:Y:S01]  /*0790*/  FFMA R16, R29, R16, R20 ;  /* 0x000000101d107223 */ /* 0x000fe20000000014 */
[----:B------:R-:W-:Y:S01]  /*07a0*/  LOP3.LUT R12, R12, 0xff800000, RZ, 0xc0, !PT ;  /* 0xff8000000c0c7812 */ /* 0x000fe200078ec0ff */
[----:B------:R-:W-:Y:S01]  /*07b0*/  FADD R27, -R15, R27 ;  /* 0x0000001b0f1b7221 */ /* 0x000fe20000000100 */
[----:B------:R-:W0:Y:S01]  /*07c0*/  MUFU.EX2 R11, R11 ;  /* 0x0000000b000b7308 */ /* 0x000e220000000800 */
[----:B------:R-:W-:Y:S01]  /*07d0*/  FADD.FTZ.RZ R20, R10, 1 ;  /* 0x3f8000000a147421 */ /* 0x000fe2000001c000 */
[----:B------:R-:W-:Y:S01]  /*07e0*/  IADD3 R13, R13, -0x3f400000, RZ ;  /* 0xc0c000000d0d7810 */ /* 0x000fe20007ffe0ff */
[----:B------:R-:W-:Y:S01]  /*07f0*/  FADD R26, -R14, R26 ;  /* 0x0000001a0e1a7221 */ /* 0x000fe20000000100 */
[----:B------:R-:W-:Y:S01]  /*0800*/  IADD3 R15, -R12, 0x40800000, RZ ;  /* 0x408000000c0f7810 */ /* 0x000fe20007ffe1ff */
[----:B------:R-:W-:Y:S01]  /*0810*/  FMUL R30, R25, R30 ;  /* 0x0000001e191e7220 */ /* 0x000fe20000400000 */
[----:B------:R-:W-:Y:S01]  /*0820*/  FMUL R32, R32, R27 ;  /* 0x0000001b20207220 */ /* 0x000fe20000400000 */
[----:B------:R-:W-:-:S02]  /*0830*/  LOP3.LUT R25, R13, 0xff800000, RZ, 0xc0, !PT ;  /* 0xff8000000d197812 */ /* 0x000fc400078ec0ff */
[----:B------:R-:W-:Y:S01]  /*0840*/  IADD3 R20, R20, -0x3f400000, RZ ;  /* 0xc0c0000014147810 */ /* 0x000fe20007ffe0ff */
[----:B------:R-:W-:Y:S01]  /*0850*/  FMUL R31, R31, R26 ;  /* 0x0000001a1f1f7220 */ /* 0x000fe20000400000 */
[----:B------:R-:W-:Y:S01]  /*0860*/  IADD3 R13, R9, -R12, RZ ;  /* 0x8000000c090d7210 */ /* 0x000fe20007ffe0ff */
[----:B------:R-:W-:Y:S01]  /*0870*/  FFMA.FTZ R14, R15, R0, -1 ;  /* 0xbf8000000f0e7423 */ /* 0x000fe20000010000 */
[----:B------:R-:W-:Y:S01]  /*0880*/  FFMA R19, R32, R19, R23 ;  /* 0x0000001320137223 */ /* 0x000fe20000000017 */
[----:B------:R-:W-:Y:S02]  /*0890*/  IADD3 R15, -R25, 0x40800000, RZ ;  /* 0x40800000190f7810 */ /* 0x000fe40007ffe1ff */
[----:B------:R-:W-:Y:S01]  /*08a0*/  LOP3.LUT R23, R20, 0xff800000, RZ, 0xc0, !PT ;  /* 0xff80000014177812 */ /* 0x000fe200078ec0ff */
[----:B------:R-:W-:Y:S01]  /*08b0*/  FFMA R17, R30, R17, R21 ;  /* 0x000000111e117223 */ /* 0x000fe20000000015 */
[----:B------:R-:W-:Y:S01]  /*08c0*/  FFMA R18, R31, R18, R22 ;  /* 0x000000121f127223 */ /* 0x000fe20000000016 */
[----:B------:R-:W-:Y:S01]  /*08d0*/  FADD R13, R13, R14 ;  /* 0x0000000e0d0d7221 */ /* 0x000fe20000000000 */
[----:B------:R-:W-:Y:S01]  /*08e0*/  IADD3 R31, R8, -R25, RZ ;  /* 0x80000019081f7210 */ /* 0x000fe20007ffe0ff */
[----:B------:R-:W-:Y:S01]  /*08f0*/  FFMA.FTZ R14, R15, R0, -1 ;  /* 0xbf8000000f0e7423 */ /* 0x000fe20000010000 */
[----:B------:R-:W-:Y:S01]  /*0900*/  IADD3 R21, -R23, 0x40800000, RZ ;  /* 0x4080000017157810 */ /* 0x000fe20007ffe1ff */
[----:B0-----:R-:W-:-:S02]  /*0910*/  @!P3 FMUL R11, R11, R11 ;  /* 0x0000000b0b0bb220 */ /* 0x001fc40000400000 */
[----:B------:R-:W-:Y:S02]  /*0920*/  FADD R31, R31, R14 ;  /* 0x0000000e1f1f7221 */ /* 0x000fe40000000000 */
[----:B------:R-:W-:Y:S01]  /*0930*/  FFMA.FTZ R20, R21, R0, -1 ;  /* 0xbf80000015147423 */ /* 0x000fe20000010000 */
[----:B------:R-:W-:Y:S01]  /*0940*/  FADD.FTZ.RZ R14, R11, 1 ;  /* 0x3f8000000b0e7421 */ /* 0x000fe2000001c000 */
[----:B------:R-:W-:Y:S01]  /*0950*/  FMUL R21, R17, 1.4426950216293334961 ;  /* 0x3fb8aa3b11157820 */ /* 0x000fe20000400000 */
[----:B------:R-:W-:Y:S01]  /*0960*/  MOV R34, 0x3d39bf78 ;  /* 0x3d39bf7800227802 */ /* 0x000fe20000000f00 */
[----:B------:R-:W-:Y:S02]  /*0970*/  FMUL R22, R16, 1.4426950216293334961 ;  /* 0x3fb8aa3b10167820 */ /* 0x000fe40000400000 */
[----:B------:R-:W-:Y:S02]  /*0980*/  IADD3 R36, R14, -0x3f400000, RZ ;  /* 0xc0c000000e247810 */ /* 0x000fe40007ffe0ff */
[----:B------:R-:W-:Y:S01]  /*0990*/  FSETP.GEU.AND P1, PT, R21, -126, PT ;  /* 0xc2fc00001500780b */ /* 0x000fe20003f2e000 */
[----:B------:R-:W-:Y:S01]  /*09a0*/  FFMA.FTZ R14, R13, -R34, 0.10546888411045074463 ;  /* 0x3dd800120d0e7423 */ /* 0x000fe20000010822 */
[----:B------:R-:W-:-:S02]  /*09b0*/  FSETP.GEU.AND P0, PT, R22, -126, PT ;  /* 0xc2fc00001600780b */ /* 0x000fc40003f0e000 */
[----:B------:R-:W-:Y:S01]  /*09c0*/  IADD3 R15, R10, -R23, RZ ;  /* 0x800000170a0f7210 */ /* 0x000fe20007ffe0ff */
[----:B------:R-:W-:Y:S01]  /*09d0*/  FFMA.FTZ R14, R13, R14, -0.13229703903198242188 ;  /* 0xbe0778e00d0e7423 */ /* 0x000fe2000001000e */
[----:B------:R-:W-:-:S03]  /*09e0*/  LOP3.LUT R36, R36, 0xff800000, RZ, 0xc0, !PT ;  /* 0xff80000024247812 */ /* 0x000fc600078ec0ff */
[----:B------:R-:W-:Y:S01]  /*09f0*/  FADD R15, R15, R20 ;  /* 0x000000140f0f7221 */ /* 0x000fe20000000000 */
[----:B------:R-:W-:Y:S01]  /*0a00*/  IADD3 R27, -R36, 0x40800000, RZ ;  /* 0x40800000241b7810 */ /* 0x000fe20007ffe1ff */
[----:B------:R-:W-:Y:S01]  /*0a10*/  FFMA.FTZ R14, R13, R14, 0.14491446316242218018 ;  /* 0x3e1464750d0e7423 */ /* 0x000fe2000001000e */
[----:B------:R-:W-:Y:S01]  /*0a20*/  FFMA.FTZ R20, R31, -R34, 0.10546888411045074463 ;  /* 0x3dd800121f147423 */ /* 0x000fe20000010822 */
[----:B------:R-:W-:Y:S01]  /*0a30*/  IADD3 R33, R11, -R36, RZ ;  /* 0x800000240b217210 */ /* 0x000fe20007ffe0ff */
[----:B------:R-:W-:Y:S01]  /*0a40*/  @!P1 FMUL R21, R21, 0.5 ;  /* 0x3f00000015159820 */ /* 0x000fe20000400000 */
[----:B------:R-:W-:Y:S01]  /*0a50*/  FFMA.FTZ R14, R13, R14, -0.16641564667224884033 ;  /* 0xbe2a68dd0d0e7423 */ /* 0x000fe2000001000e */
[----:B------:R-:W-:Y:S01]  /*0a60*/  FFMA.FTZ R20, R31, R20, -0.13229703903198242188 ;  /* 0xbe0778e01f147423 */ /* 0x000fe20000010014 */
[----:B------:R-:W-:Y:S01]  /*0a70*/  FFMA.FTZ R24, R27, R0, -1 ;  /* 0xbf8000001b187423 */ /* 0x000fe20000010000 */
[----:B------:R-:W-:Y:S01]  /*0a80*/  @!P0 FMUL R22, R22, 0.5 ;  /* 0x3f00000016168820 */ /* 0x000fe20000400000 */
[----:B------:R-:W-:Y:S01]  /*0a90*/  FFMA.FTZ R14, R13, R14, 0.19988867640495300293 ;  /* 0x3e4caf9e0d0e7423 */ /* 0x000fe2000001000e */
[----:B------:R-:W-:Y:S01]  /*0aa0*/  FFMA.FTZ R20, R31, R20, 0.14491446316242218018 ;  /* 0x3e1464751f147423 */ /* 0x000fe20000010014 */
[----:B------:R-:W-:Y:S01]  /*0ab0*/  FADD R33, R33, R24 ;  /* 0x0000001821217221 */ /* 0x000fe20000000000 */
[----:B------:R-:W-:Y:S01]  /*0ac0*/  FFMA.FTZ R24, R15, -R34, 0.10546888411045074463 ;  /* 0x3dd800120f187423 */ /* 0x000fe20000010822 */
[----:B------:R-:W0:Y:S01]  /*0ad0*/  MUFU.EX2 R21, R21 ;  /* 0x0000001500157308 */ /* 0x000e220000000800 */
[----:B------:R-:W-:Y:S01]  /*0ae0*/  FFMA.FTZ R14, R13, R14, -0.25000196695327758789 ;  /* 0xbe8000420d0e7423 */ /* 0x000fe2000001000e */
[----:B------:R-:W-:Y:S01]  /*0af0*/  FFMA.FTZ R20, R31, R20, -0.16641564667224884033 ;  /* 0xbe2a68dd1f147423 */ /* 0x000fe20000010014 */
[----:B------:R-:W-:-:S05]  /*0b00*/  FFMA.FTZ R24, R15, R24, -0.13229703903198242188 ;  /* 0xbe0778e00f187423 */ /* 0x000fca0000010018 */
[----:B------:R-:W1:Y:S01]  /*0b10*/  MUFU.EX2 R22, R22 ;  /* 0x0000001600167308 */ /* 0x000e620000000800 */
[----:B------:R-:W-:Y:S01]  /*0b20*/  FFMA.FTZ R14, R13, R14, 0.33333510160446166992 ;  /* 0x3eaaaae60d0e7423 */ /* 0x000fe2000001000e */
[----:B------:R-:W-:Y:S01]  /*0b30*/  FFMA.FTZ R20, R31, R20, 0.19988867640495300293 ;  /* 0x3e4caf9e1f147423 */ /* 0x000fe20000010014 */
[----:B------:R-:W-:Y:S01]  /*0b40*/  FFMA.FTZ R26, R33, -R34, 0.10546888411045074463 ;  /* 0x3dd80012211a7423 */ /* 0x000fe20000010822 */
[----:B------:R-:W-:Y:S01]  /*0b50*/  FFMA.FTZ R24, R15, R24, 0.14491446316242218018 ;  /* 0x3e1464750f187423 */ /* 0x000fe20000010018 */
[----:B------:R-:W-:Y:S01]  /*0b60*/  FFMA.FTZ R14, R13, R14, -0.5 ;  /* 0xbf0000000d0e7423 */ /* 0x000fe2000001000e */
[----:B------:R-:W-:Y:S01]  /*0b70*/  FFMA.FTZ R20, R31, R20, -0.25000196695327758789 ;  /* 0xbe8000421f147423 */ /* 0x000fe20000010014 */
[----:B------:R-:W-:Y:S01]  /*0b80*/  FFMA.FTZ R30, R33, R26, -0.13229703903198242188 ;  /* 0xbe0778e0211e7423 */ /* 0x000fe2000001001a */
[----:B------:R-:W-:Y:S01]  /*0b90*/  FFMA.FTZ R26, R15, R24, -0.16641564667224884033 ;  /* 0xbe2a68dd0f1a7423 */ /* 0x000fe20000010018 */
[----:B------:R-:W-:Y:S01]  /*0ba0*/  FMUL R14, R13, R14 ;  /* 0x0000000e0d0e7220 */ /* 0x000fe20000400000 */
[----:B------:R-:W-:Y:S01]  /*0bb0*/  FFMA.FTZ R20, R31, R20, 0.33333510160446166992 ;  /* 0x3eaaaae61f147423 */ /* 0x000fe20000010014 */
[----:B0-----:R-:W-:Y:S01]  /*0bc0*/  @!P1 FMUL R21, R21, R21 ;  /* 0x0000001515159220 */ /* 0x001fe20000400000 */
[----:B------:R-:W-:Y:S01]  /*0bd0*/  FFMA.FTZ R26, R15, R26, 0.19988867640495300293 ;  /* 0x3e4caf9e0f1a7423 */ /* 0x000fe2000001001a */
[----:B------:R-:W-:Y:S01]  /*0be0*/  FFMA.FTZ R30, R33, R30, 0.14491446316242218018 ;  /* 0x3e146475211e7423 */ /* 0x000fe2000001001e */
[----:B------:R-:W-:Y:S01]  /*0bf0*/  FFMA.FTZ R24, R13, R14, R13 ;  /* 0x0000000e0d187223 */ /* 0x000fe2000001000d */
[----:B-1----:R-:W-:Y:S01]  /*0c00*/  @!P0 FMUL R22, R22, R22 ;  /* 0x0000001616168220 */ /* 0x002fe20000400000 */
[----:B------:R-:W-:Y:S01]  /*0c10*/  FFMA.FTZ R20, R31, R20, -0.5 ;  /* 0xbf0000001f147423 */ /* 0x000fe20000010014 */
[----:B------:R-:W-:Y:S01]  /*0c20*/  FADD.FTZ.RZ R14, R21, 1 ;  /* 0x3f800000150e7421 */ /* 0x000fe2000001c000 */
[----:B------:R-:W-:Y:S01]  /*0c30*/  FFMA.FTZ R26, R15, R26, -0.25000196695327758789 ;  /* 0xbe8000420f1a7423 */ /* 0x000fe2000001001a */
[----:B------:R-:W-:Y:S01]  /*0c40*/  FADD.FTZ.RZ R13, R22, 1 ;  /* 0x3f800000160d7421 */ /* 0x000fe2000001c000 */
[----:B------:R-:W-:Y:S01]  /*0c50*/  FFMA.FTZ R30, R33, R30, -0.16641564667224884033 ;  /* 0xbe2a68dd211e7423 */ /* 0x000fe2000001001e */
[----:B------:R-:W-:Y:S01]  /*0c60*/  FMUL R20, R31, R20 ;  /* 0x000000141f147220 */ /* 0x000fe20000400000 */
[----:B------:R-:W-:Y:S01]  /*0c70*/  FFMA.FTZ R26, R15, R26, 0.33333510160446166992 ;  /* 0x3eaaaae60f1a7423 */ /* 0x000fe2000001001a */
[----:B------:R-:W-:Y:S01]  /*0c80*/  IADD3 R14, R14, -0x3f400000, RZ ;  /* 0xc0c000000e0e7810 */ /* 0x000fe20007ffe0ff */
[----:B------:R-:W-:Y:S01]  /*0c90*/  FFMA.FTZ R30, R33, R30, 0.19988867640495300293 ;  /* 0x3e4caf9e211e7423 */ /* 0x000fe2000001001e */
[----:B------:R-:W-:Y:S01]  /*0ca0*/  IADD3 R13, R13, -0x3f400000, RZ ;  /* 0xc0c000000d0d7810 */ /* 0x000fe20007ffe0ff */
[----:B------:R-:W-:Y:S01]  /*0cb0*/  FFMA.FTZ R31, R31, R20, R31 ;  /* 0x000000141f1f7223 */ /* 0x000fe2000001001f */
[----:B------:R-:W-:Y:S01]  /*0cc0*/  FFMA.FTZ R26, R15, R26, -0.5 ;  /* 0xbf0000000f1a7423 */ /* 0x000fe2000001001a */
[----:B------:R-:W-:Y:S01]  /*0cd0*/  LOP3.LUT R20, R14, 0xff800000, RZ, 0xc0, !PT ;  /* 0xff8000000e147812 */ /* 0x000fe200078ec0ff */
[----:B------:R-:W-:Y:S01]  /*0ce0*/  FFMA.FTZ R30, R33, R30, -0.25000196695327758789 ;  /* 0xbe800042211e7423 */ /* 0x000fe2000001001e */
[----:B------:R-:W-:Y:S01]  /*0cf0*/  LOP3.LUT R27, R13, 0xff800000, RZ, 0xc0, !PT ;  /* 0xff8000000d1b7812 */ /* 0x000fe200078ec0ff */
[----:B------:R-:W-:Y:S01]  /*0d00*/  FMUL R26, R15, R26 ;  /* 0x0000001a0f1a7220 */ /* 0x000fe20000400000 */
[----:B------:R-:W-:Y:S01]  /*0d10*/  IADD3 R29, -R20, 0x40800000, RZ ;  /* 0x40800000141d7810 */ /* 0x000fe20007ffe1ff */
[----:B------:R-:W-:Y:S01]  /*0d20*/  FFMA.FTZ R30, R33, R30, 0.33333510160446166992 ;  /* 0x3eaaaae6211e7423 */ /* 0x000fe2000001001e */
[----:B------:R-:W-:Y:S01]  /*0d30*/  IADD3 R13, -R27, 0x40800000, RZ ;  /* 0x408000001b0d7810 */ /* 0x000fe20007ffe1ff */
[----:B------:R-:W-:-:S02]  /*0d40*/  FFMA.FTZ R15, R15, R26, R15 ;  /* 0x0000001a0f0f7223 */ /* 0x000fc4000001000f */
[----:B------:R-:W-:Y:S01]  /*0d50*/  FFMA.FTZ R26, R29, R0, -1 ;  /* 0xbf8000001d1a7423 */ /* 0x000fe20000010000 */
[----:B------:R-:W-:Y:S01]  /*0d60*/  FFMA.FTZ R30, R33, R30, -0.5 ;  /* 0xbf000000211e7423 */ /* 0x000fe2000001001e */
[----:B------:R-:W-:Y:S01]  /*0d70*/  IADD3 R29, R22, -R27, RZ ;  /* 0x8000001b161d7210 */ /* 0x000fe20007ffe0ff */
[----:B------:R-:W-:Y:S02]  /*0d80*/  FFMA.FTZ R14, R13, R0, -1 ;  /* 0xbf8000000d0e7423 */ /* 0x000fe40000010000 */
[----:B------:R-:W-:Y:S02]  /*0d90*/  FMUL R30, R33, R30 ;  /* 0x0000001e211e7220 */ /* 0x000fe40000400000 */
[----:B------:R-:W-:Y:S01]  /*0da0*/  FADD R29, R29, R14 ;  /* 0x0000000e1d1d7221 */ /* 0x000fe20000000000 */
[----:B------:R-:W-:Y:S01]  /*0db0*/  IADD3 R13, R21, -R20, RZ ;  /* 0x80000014150d7210 */ /* 0x000fe20007ffe0ff */
[----:B------:R-:W-:Y:S01]  /*0dc0*/  FFMA.FTZ R33, R33, R30, R33 ;  /* 0x0000001e21217223 */ /* 0x000fe20000010021 */
[----:B------:R-:W-:Y:S01]  /*0dd0*/  FMUL R30, R18, 1.4426950216293334961 ;  /* 0x3fb8aa3b121e7820 */ /* 0x000fe20000400000 */
[----:B------:R-:W-:-:S02]  /*0de0*/  FFMA.FTZ R14, R29, -R34, 0.10546888411045074463 ;  /* 0x3dd800121d0e7423 */ /* 0x000fc40000010822 */
[----:B------:R-:W-:Y:S02]  /*0df0*/  FADD R13, R13, R26 ;  /* 0x0000001a0d0d7221 */ /* 0x000fe40000000000 */
[----:B------:R-:W-:Y:S01]  /*0e00*/  FFMA.FTZ R14, R29, R14, -0.13229703903198242188 ;  /* 0xbe0778e01d0e7423 */ /* 0x000fe2000001000e */
[----:B------:R-:W-:Y:S01]  /*0e10*/  FSETP.GEU.AND P0, PT, R30, -126, PT ;  /* 0xc2fc00001e00780b */ /* 0x000fe20003f0e000 */
[----:B------:R-:W-:Y:S02]  /*0e20*/  FFMA.FTZ R26, R13, -R34, 0.10546888411045074463 ;  /* 0x3dd800120d1a7423 */ /* 0x000fe40000010822 */
[----:B------:R-:W-:Y:S02]  /*0e30*/  FFMA.FTZ R14, R29, R14, 0.14491446316242218018 ;  /* 0x3e1464751d0e7423 */ /* 0x000fe4000001000e */
[----:B------:R-:W-:Y:S02]  /*0e40*/  FFMA.FTZ R26, R13, R26, -0.13229703903198242188 ;  /* 0xbe0778e00d1a7423 */ /* 0x000fe4000001001a */
[----:B------:R-:W-:-:S02]  /*0e50*/  FFMA.FTZ R14, R29, R14, -0.16641564667224884033 ;  /* 0xbe2a68dd1d0e7423 */ /* 0x000fc4000001000e */
[----:B------:R-:W-:Y:S02]  /*0e60*/  FFMA.FTZ R26, R13, R26, 0.14491446316242218018 ;  /* 0x3e1464750d1a7423 */ /* 0x000fe4000001001a */
[----:B------:R-:W-:Y:S02]  /*0e70*/  FFMA.FTZ R14, R29, R14, 0.19988867640495300293 ;  /* 0x3e4caf9e1d0e7423 */ /* 0x000fe4000001000e */
[----:B------:R-:W-:Y:S01]  /*0e80*/  @!P0 FMUL R30, R30, 0.5 ;  /* 0x3f0000001e1e8820 */ /* 0x000fe20000400000 */
[----:B------:R-:W-:Y:S01]  /*0e90*/  FFMA.FTZ R32, R13, R26, -0.16641564667224884033 ;  /* 0xbe2a68dd0d207423 */ /* 0x000fe2000001001a */
[C---:B------:R-:W-:Y:S02]  /*0ea0*/  FFMA.FTZ R26, R29.reuse, R14, -0.25000196695327758789 ;  /* 0xbe8000421d1a7423 */ /* 0x040fe4000001000e */
[----:B------:R-:W0:Y:S02]  /*0eb0*/  MUFU.EX2 R14, R30 ;  /* 0x0000001e000e7308 */ /* 0x000e240000000800 */
[----:B------:R-:W-:-:S04]  /*0ec0*/  FFMA.FTZ R26, R29, R26, 0.33333510160446166992 ;  /* 0x3eaaaae61d1a7423 */ /* 0x000fc8000001001a */
[----:B------:R-:W-:-:S04]  /*0ed0*/  FFMA.FTZ R26, R29, R26, -0.5 ;  /* 0xbf0000001d1a7423 */ /* 0x000fc8000001001a */
[----:B------:R-:W-:Y:S01]  /*0ee0*/  FMUL R26, R29, R26 ;  /* 0x0000001a1d1a7220 */ /* 0x000fe20000400000 */
[----:B0-----:R-:W-:-:S03]  /*0ef0*/  @!P0 FMUL R14, R14, R14 ;  /* 0x0000000e0e0e8220 */ /* 0x001fc60000400000 */
[----:B------:R-:W-:Y:S01]  /*0f00*/  FFMA.FTZ R26, R29, R26, R29 ;  /* 0x0000001a1d1a7223 */ /* 0x000fe2000001001d */
[----:B------:R-:W-:Y:S01]  /*0f10*/  FADD.FTZ.RZ R29, R14, 1 ;  /* 0x3f8000000e1d7421 */ /* 0x000fe2000001c000 */
[----:B------:R-:W-:-:S04]  /*0f20*/  I2FP.F32.S32 R25, R25 ;  /* 0x0000001900197245 */ /* 0x000fc80000201400 */
[----:B------:R-:W-:Y:S01]  /*0f30*/  IADD3 R29, R29, -0x3f400000, RZ ;  /* 0xc0c000001d1d7810 */ /* 0x000fe20007ffe0ff */
[----:B------:R-:W-:-:S03]  /*0f40*/  FMUL R30, R25, 1.1920928955078125e-07 ;  /* 0x34000000191e7820 */ /* 0x000fc60000400000 */
[----:B------:R-:W-:-:S04]  /*0f50*/  LOP3.LUT R25, R29, 0xff800000, RZ, 0xc0, !PT ;  /* 0xff8000001d197812 */ /* 0x000fc800078ec0ff */
[----:B------:R-:W-:Y:S01]  /*0f60*/  IADD3 R29, -R25, 0x40800000, RZ ;  /* 0x40800000191d7810 */ /* 0x000fe20007ffe1ff */
[----:B------:R-:W-:-:S04]  /*0f70*/  FFMA.FTZ R31, R30, 0.69314718246459960938, R31 ;  /* 0x3f3172181e1f7823 */ /* 0x000fc8000001001f */
[----:B------:R-:W-:Y:S01]  /*0f80*/  FFMA.FTZ R30, R29, R0, -1 ;  /* 0xbf8000001d1e7423 */ /* 0x000fe20000010000 */
[----:B------:R-:W-:Y:S01]  /*0f90*/  IADD3 R29, R14, -R25, RZ ;  /* 0x800000190e1d7210 */ /* 0x000fe20007ffe0ff */
[----:B------:R-:W-:Y:S01]  /*0fa0*/  FFMA.FTZ R32, R13, R32, 0.19988867640495300293 ;  /* 0x3e4caf9e0d207423 */ /* 0x000fe20000010020 */
[----:B------:R-:W-:-:S03]  /*0fb0*/  FMUL R35, R19, 1.4426950216293334961 ;  /* 0x3fb8aa3b13237820 */ /* 0x000fc60000400000 */
[----:B------:R-:W-:Y:S01]  /*0fc0*/  FADD R29, R29, R30 ;  /* 0x0000001e1d1d7221 */ /* 0x000fe20000000000 */
[----:B------:R-:W-:Y:S01]  /*0fd0*/  FFMA.FTZ R32, R13, R32, -0.25000196695327758789 ;  /* 0xbe8000420d207423 */ /* 0x000fe20000010020 */
[----:B------:R-:W-:Y:S02]  /*0fe0*/  FSETP.GEU.AND P0, PT, R35, -126, PT ;  /* 0xc2fc00002300780b */ /* 0x000fe40003f0e000 */
[----:B------:R-:W-:Y:S01]  /*0ff0*/  FFMA.FTZ R30, R29, -R34, 0.10546888411045074463 ;  /* 0x3dd800121d1e7423 */ /* 0x000fe20000010822 */
[----:B------:R-:W-:-:S03]  /*1000*/  FFMA.FTZ R32, R13, R32, 0.33333510160446166992 ;  /* 0x3eaaaae60d207423 */ /* 0x000fc60000010020 */
[----:B------:R-:W-:Y:S01]  /*1010*/  FFMA.FTZ R30, R29, R30, -0.13229703903198242188 ;  /* 0xbe0778e01d1e7423 */ /* 0x000fe2000001001e */
[----:B------:R-:W-:-:S03]  /*1020*/  FFMA.FTZ R32, R13, R32, -0.5 ;  /* 0xbf0000000d207423 */ /* 0x000fc60000010020 */
[----:B------:R-:W-:Y:S01]  /*1030*/  FFMA.FTZ R30, R29, R30, 0.14491446316242218018 ;  /* 0x3e1464751d1e7423 */ /* 0x000fe2000001001e */
[----:B------:R-:W-:-:S03]  /*1040*/  FMUL R32, R13, R32 ;  /* 0x000000200d207220 */ /* 0x000fc60000400000 */
[----:B------:R-:W-:Y:S01]  /*1050*/  FFMA.FTZ R30, R29, R30, -0.16641564667224884033 ;  /* 0xbe2a68dd1d1e7423 */ /* 0x000fe2000001001e */
[----:B------:R-:W-:Y:S01]  /*1060*/  @!P0 FMUL R35, R35, 0.5 ;  /* 0x3f00000023238820 */ /* 0x000fe20000400000 */
[----:B------:R-:W-:Y:S02]  /*1070*/  FFMA.FTZ R13, R13, R32, R13 ;  /* 0x000000200d0d7223 */ /* 0x000fe4000001000d */
[C---:B------:R-:W-:Y:S01]  /*1080*/  FFMA.FTZ R30, R29.reuse, R30, 0.19988867640495300293 ;  /* 0x3e4caf9e1d1e7423 */ /* 0x040fe2000001001e */
[----:B------:R-:W0:Y:S03]  /*1090*/  MUFU.EX2 R32, R35 ;  /* 0x0000002300207308 */ /* 0x000e260000000800 */
[----:B------:R-:W-:-:S04]  /*10a0*/  FFMA.FTZ R30, R29, R30, -0.25000196695327758789 ;  /* 0xbe8000421d1e7423 */ /* 0x000fc8000001001e */
[----:B------:R-:W-:-:S04]  /*10b0*/  FFMA.FTZ R30, R29, R30, 0.33333510160446166992 ;  /* 0x3eaaaae61d1e7423 */ /* 0x000fc8000001001e */
[----:B------:R-:W-:-:S04]  /*10c0*/  FFMA.FTZ R30, R29, R30, -0.5 ;  /* 0xbf0000001d1e7423 */ /* 0x000fc8000001001e */
[----:B------:R-:W-:Y:S01]  /*10d0*/  FMUL R30, R29, R30 ;  /* 0x0000001e1d1e7220 */ /* 0x000fe20000400000 */
[----:B0-----:R-:W-:-:S03]  /*10e0*/  @!P0 FMUL R32, R32, R32 ;  /* 0x0000002020208220 */ /* 0x001fc60000400000 */
[----:B------:R-:W-:Y:S01]  /*10f0*/  FFMA.FTZ R30, R29, R30, R29 ;  /* 0x0000001e1d1e7223 */ /* 0x000fe2000001001d */
[----:B------:R-:W-:-:S05]  /*1100*/  FADD.FTZ.RZ R29, R32, 1 ;  /* 0x3f800000201d7421 */ /* 0x000fca000001c000 */
[----:B------:R-:W-:-:S04]  /*1110*/  IADD3 R29, R29, -0x3f400000, RZ ;  /* 0xc0c000001d1d7810 */ /* 0x000fc80007ffe0ff */
[----:B------:R-:W-:-:S04]  /*1120*/  LOP3.LUT R29, R29, 0xff800000, RZ, 0xc0, !PT ;  /* 0xff8000001d1d7812 */ /* 0x000fc800078ec0ff */
[----:B------:R-:W-:Y:S02]  /*1130*/  IADD3 R37, -R29, 0x40800000, RZ ;  /* 0x408000001d257810 */ /* 0x000fe40007ffe1ff */
[----:B------:R-:W-:-:S03]  /*1140*/  IADD3 R35, R32, -R29, RZ ;  /* 0x8000001d20237210 */ /* 0x000fc60007ffe0ff */
[----:B------:R-:W-:-:S04]  /*1150*/  FFMA.FTZ R0, R37, R0, -1 ;  /* 0xbf80000025007423 */ /* 0x000fc80000010000 */
[----:B------:R-:W-:-:S04]  /*1160*/  FADD R35, R35, R0 ;  /* 0x0000000023237221 */ /* 0x000fc80000000000 */
[----:B------:R-:W-:-:S04]  /*1170*/  FFMA.FTZ R34, R35, -R34, 0.10546888411045074463 ;  /* 0x3dd8001223227423 */ /* 0x000fc80000010822 */
[----:B------:R-:W-:-:S04]  /*1180*/  FFMA.FTZ R34, R35, R34, -0.13229703903198242188 ;  /* 0xbe0778e023227423 */ /* 0x000fc80000010022 */
[----:B------:R-:W-:-:S04]  /*1190*/  FFMA.FTZ R34, R35, R34, 0.14491446316242218018 ;  /* 0x3e14647523227423 */ /* 0x000fc80000010022 */
[----:B------:R-:W-:-:S04]  /*11a0*/  FFMA.FTZ R34, R35, R34, -0.16641564667224884033 ;  /* 0xbe2a68dd23227423 */ /* 0x000fc80000010022 */
[----:B------:R-:W-:Y:S01]  /*11b0*/  FFMA.FTZ R34, R35, R34, 0.19988867640495300293 ;  /* 0x3e4caf9e23227423 */ /* 0x000fe20000010022 */
[----:B------:R-:W-:-:S03]  /*11c0*/  ISETP.GE.U32.AND P0, PT, R9, 0x7f800000, PT ;  /* 0x7f8000000900780c */ /* 0x000fc60003f06070 */
[----:B------:R-:W-:Y:S01]  /*11d0*/  FFMA.FTZ R34, R35, R34, -0.25000196695327758789 ;  /* 0xbe80004223227423 */ /* 0x000fe20000010022 */
[----:B------:R-:W-:-:S03]  /*11e0*/  I2FP.F32.S32 R36, R36 ;  /* 0x0000002400247245 */ /* 0x000fc60000201400 */
[C---:B------:R-:W-:Y:S01]  /*11f0*/  FFMA.FTZ R34, R35.reuse, R34, 0.33333510160446166992 ;  /* 0x3eaaaae623227423 */ /* 0x040fe20000010022 */
[----:B------:R-:W-:Y:S01]  /*1200*/  I2FP.F32.S32 R27, R27 ;  /* 0x0000001b001b7245 */ /* 0x000fe20000201400 */
[----:B------:R-:W-:Y:S01]  /*1210*/  FMUL R36, R36, 1.1920928955078125e-07 ;  /* 0x3400000024247820 */ /* 0x000fe20000400000 */
[----:B------:R-:W-:Y:S01]  /*1220*/  I2FP.F32.S32 R12, R12 ;  /* 0x0000000c000c7245 */ /* 0x000fe20000201400 */
[----:B------:R-:W-:Y:S01]  /*1230*/  FFMA.FTZ R34, R35, R34, -0.5 ;  /* 0xbf00000023227423 */ /* 0x000fe20000010022 */
[----:B------:R-:W-:Y:S01]  /*1240*/  BSSY B0, `(.L_x_0) ;  /* 0x000000f000007945 */ /* 0x000fe20003800000 */
[----:B------:R-:W-:Y:S02]  /*1250*/  FMUL R27, R27, 1.1920928955078125e-07 ;  /* 0x340000001b1b7820 */ /* 0x000fe40000400000 */
[C---:B------:R-:W-:Y:S01]  /*1260*/  FMUL R0, R35.reuse, R34 ;  /* 0x0000002223007220 */ /* 0x040fe20000400000 */
[----:B------:R-:W-:Y:S01]  /*1270*/  FFMA.FTZ R34, R36, 0.69314718246459960938, R33 ;  /* 0x3f31721824227823 */ /* 0x000fe20000010021 */
[----:B------:R-:W-:Y:S01]  /*1280*/  FMUL R33, R12, 1.1920928955078125e-07 ;  /* 0x340000000c217820 */ /* 0x000fe20000400000 */
[----:B------:R-:W-:Y:S01]  /*1290*/  ISETP.GE.U32.AND P1, PT, R8, 0x7f800000, PT ;  /* 0x7f8000000800780c */ /* 0x000fe20003f26070 */
[----:B------:R-:W-:Y:S01]  /*12a0*/  FFMA.FTZ R0, R35, R0, R35 ;  /* 0x0000000023007223 */ /* 0x000fe20000010023 */
[----:B------:R-:W-:Y:S01]  /*12b0*/  FFMA.FTZ R27, R27, 0.69314718246459960938, R26 ;  /* 0x3f3172181b1b7823 */ /* 0x000fe2000001001a */
[----:B------:R-:W-:Y:S01]  /*12c0*/  FFMA.FTZ R33, R33, 0.69314718246459960938, R24 ;  /* 0x3f31721821217823 */ /* 0x000fe20000010018 */
[----:B------:R-:W-:Y:S09]  /*12d0*/  @!P0 BRA `(.L_x_1) ;  /* 0x0000000000148947 */ /* 0x000ff20003800000 */
[----:B------:R-:W-:-:S13]  /*12e0*/  ISETP.GE.AND P0, PT, R9, -0x407fffff, PT ;  /* 0xbf8000010900780c */ /* 0x000fda0003f06270 */
[----:B------:R-:W-:-:S05]  /*12f0*/  @P0 MOV R12, 0x7f800000 ;  /* 0x7f800000000c0802 */ /* 0x000fca0000000f00 */
[C---:B------:R-:W-:Y:S01]  /*1300*/  @P0 FFMA.FTZ R33, R9.reuse, R12, +INF ;  /* 0x7f80000009210423 */ /* 0x040fe2000001000c */
[----:B------:R-:W-:-:S04]  /*1310*/  FSETP.NEU.AND P0, PT, R9, RZ, PT ;  /* 0x000000ff0900720b */ /* 0x000fc80003f0d000 */
[----:B------:R-:W-:-:S09]  /*1320*/  FSEL R33, R33, -RZ, P0 ;  /* 0x800000ff21217208 */ /* 0x000fd20000000000 */
.L_x_1:
[----:B------:R-:W-:Y:S05]  /*1330*/  BSYNC B0 ;  /* 0x0000000000007941 */ /* 0x000fea0003800000 */
.L_x_0:
[----:B------:R-:W-:Y:S04]  /*1340*/  BSSY B0, `(.L_x_2) ;  /* 0x0000007000007945 */ /* 0x000fe80003800000 */
[----:B------:R-:W-:Y:S05]  /*1350*/  @!P1 BRA `(.L_x_3) ;  /* 0x0000000000149947 */ /* 0x000fea0003800000 */
[C---:B------:R-:W-:Y:S02]  /*1360*/  ISETP.GE.AND P0, PT, R8.reuse, -0x407fffff, PT ;  /* 0xbf8000010800780c */ /* 0x040fe40003f06270 */
[----:B------:R-:W-:-:S11]  /*1370*/  FSETP.NEU.AND P1, PT, R8, RZ, PT ;  /* 0x000000ff0800720b */ /* 0x000fd60003f2d000 */
[----:B------:R-:W-:-:S05]  /*1380*/  @P0 MOV R9, 0x7f800000 ;  /* 0x7f80000000090802 */ /* 0x000fca0000000f00 */
[----:B------:R-:W-:-:S05]  /*1390*/  @P0 FFMA.FTZ R31, R8, R9, +INF ;  /* 0x7f800000081f0423 */ /* 0x000fca0000010009 */
[----:B------:R-:W-:-:S07]  /*13a0*/  FSEL R31, R31, -RZ, P1 ;  /* 0x800000ff1f1f7208 */ /* 0x000fce0000800000 */
.L_x_3:
[----:B------:R-:W-:Y:S05]  /*13b0*/  BSYNC B0 ;  /* 0x0000000000007941 */ /* 0x000fea0003800000 */
.L_x_2:
[----:B------:R-:W-:Y:S01]  /*13c0*/  ISETP.GE.U32.AND P6, PT, R10, 0x7f800000, PT ;  /* 0x7f8000000a00780c */ /* 0x000fe20003fc6070 */
[----:B------:R-:W-:Y:S01]  /*13d0*/  BSSY B0, `(.L_x_4) ;  /* 0x0000019000007945 */ /* 0x000fe20003800000 */
[----:B------:R-:W-:Y:S02]  /*13e0*/  I2FP.F32.S32 R20, R20 ;  /* 0x0000001400147245 */ /* 0x000fe40000201400 */
[----:B------:R-:W-:Y:S02]  /*13f0*/  I2FP.F32.S32 R25, R25 ;  /* 0x0000001900197245 */ /* 0x000fe40000201400 */
[----:B------:R-:W-:Y:S01]  /*1400*/  I2FP.F32.S32 R29, R29 ;  /* 0x0000001d001d7245 */ /* 0x000fe20000201400 */
[----:B------:R-:W-:Y:S01]  /*1410*/  FMUL R12, R20, 1.1920928955078125e-07 ;  /* 0x34000000140c7820 */ /* 0x000fe20000400000 */
[----:B------:R-:W-:Y:S01]  /*1420*/  I2FP.F32.S32 R23, R23 ;  /* 0x0000001700177245 */ /* 0x000fe20000201400 */
[----:B------:R-:W-:Y:S01]  /*1430*/  FMUL R25, R25, 1.1920928955078125e-07 ;  /* 0x3400000019197820 */ /* 0x000fe20000400000 */
[----:B------:R-:W-:Y:S01]  /*1440*/  FSETP.GT.AND P0, PT, R4, 20, PT ;  /* 0x41a000000400780b */ /* 0x000fe20003f04000 */
[----:B------:R-:W-:Y:S01]  /*1450*/  FMUL R29, R29, 1.1920928955078125e-07 ;  /* 0x340000001d1d7820 */ /* 0x000fe20000400000 */
[----:B------:R-:W-:Y:S01]  /*1460*/  ISETP.GE.U32.AND P1, PT, R11, 0x7f800000, PT ;  /* 0x7f8000000b00780c */ /* 0x000fe20003f26070 */
[----:B------:R-:W-:Y:S01]  /*1470*/  FMUL R20, R23, 1.1920928955078125e-07 ;  /* 0x3400000017147820 */ /* 0x000fe20000400000 */
[----:B------:R-:W-:Y:S01]  /*1480*/  ISETP.GE.U32.AND P2, PT, R22, 0x7f800000, PT ;  /* 0x7f8000001600780c */ /* 0x000fe20003f46070 */
[----:B------:R-:W-:Y:S01]  /*1490*/  FFMA.FTZ R12, R12, 0.69314718246459960938, R13 ;  /* 0x3f3172180c0c7823 */ /* 0x000fe2000001000d */
[----:B------:R-:W-:Y:S01]  /*14a0*/  ISETP.GE.U32.AND P3, PT, R21, 0x7f800000, PT ;  /* 0x7f8000001500780c */ /* 0x000fe20003f66070 */
[----:B------:R-:W-:Y:S01]  /*14b0*/  FFMA.FTZ R9, R25, 0.69314718246459960938, R30 ;  /* 0x3f31721819097823 */ /* 0x000fe2000001001e */
[----:B------:R-:W-:Y:S01]  /*14c0*/  ISETP.GE.U32.AND P4, PT, R14, 0x7f800000, PT ;  /* 0x7f8000000e00780c */ /* 0x000fe20003f86070 */
[----:B------:R-:W-:Y:S01]  /*14d0*/  FFMA.FTZ R8, R29, 0.69314718246459960938, R0 ;  /* 0x3f3172181d087823 */ /* 0x000fe20000010000 */
[----:B------:R-:W-:Y:S01]  /*14e0*/  ISETP.GE.U32.AND P5, PT, R32, 0x7f800000, PT ;  /* 0x7f8000002000780c */ /* 0x000fe20003fa6070 */
[----:B------:R-:W-:Y:S01]  /*14f0*/  FFMA.FTZ R20, R20, 0.69314718246459960938, R15 ;  /* 0x3f31721814147823 */ /* 0x000fe2000001000f */
[----:B------:R-:W-:Y:S11]  /*1500*/  @!P6 BRA `(.L_x_5) ;  /* 0x000000000014e947 */ /* 0x000ff60003800000 */
[----:B------:R-:W-:-:S13]  /*1510*/  ISETP.GE.AND P6, PT, R10, -0x407fffff, PT ;  /* 0xbf8000010a00780c */ /* 0x000fda0003fc6270 */
[----:B------:R-:W-:-:S05]  /*1520*/  @P6 MOV R13, 0x7f800000 ;  /* 0x7f800000000d6802 */ /* 0x000fca0000000f00 */
[C---:B------:R-:W-:Y:S01]  /*1530*/  @P6 FFMA.FTZ R20, R10.reuse, R13, +INF ;  /* 0x7f8000000a146423 */ /* 0x040fe2000001000d */
[----:B------:R-:W-:-:S04]  /*1540*/  FSETP.NEU.AND P6, PT, R10, RZ, PT ;  /* 0x000000ff0a00720b */ /* 0x000fc80003fcd000 */
[----:B------:R-:W-:-:S09]  /*1550*/  FSEL R20, R20, -RZ, P6 ;  /* 0x800000ff14147208 */ /* 0x000fd20003000000 */
.L_x_5:
[----:B------:R-:W-:Y:S05]  /*1560*/  BSYNC B0 ;  /* 0x0000000000007941 */ /* 0x000fea0003800000 */
.L_x_4:
[----:B------:R-:W-:Y:S04]  /*1570*/  BSSY B0, `(.L_x_6) ;  /* 0x0000007000007945 */ /* 0x000fe80003800000 */
[----:B------:R-:W-:Y:S05]  /*1580*/  @!P1 BRA `(.L_x_7) ;  /* 0x0000000000149947 */ /* 0x000fea0003800000 */
[C---:B------:R-:W-:Y:S02]  /*1590*/  ISETP.GE.AND P1, PT, R11.reuse, -0x407fffff, PT ;  /* 0xbf8000010b00780c */ /* 0x040fe40003f26270 */
[----:B------:R-:W-:-:S11]  /*15a0*/  FSETP.NEU.AND P6, PT, R11, RZ, PT ;  /* 0x000000ff0b00720b */ /* 0x000fd60003fcd000 */
[----:B------:R-:W-:-:S05]  /*15b0*/  @P1 MOV R0, 0x7f800000 ;  /* 0x7f80000000001802 */ /* 0x000fca0000000f00 */
[----:B------:R-:W-:-:S05]  /*15c0*/  @P1 FFMA.FTZ R34, R11, R0, +INF ;  /* 0x7f8000000b221423 */ /* 0x000fca0000010000 */
[----:B------:R-:W-:-:S07]  /*15d0*/  FSEL R34, R34, -RZ, P6 ;  /* 0x800000ff22227208 */ /* 0x000fce0003000000 */
.L_x_7:
[----:B------:R-:W-:Y:S05]  /*15e0*/  BSYNC B0 ;  /* 0x0000000000007941 */ /* 0x000fea0003800000 */
.L_x_6:
[----:B------:R-:W-:Y:S04]  /*15f0*/  BSSY B0, `(.L_x_8) ;  /* 0x0000007000007945 */ /* 0x000fe80003800000 */
[----:B------:R-:W-:Y:S05]  /*1600*/  @!P2 BRA `(.L_x_9) ;  /* 0x000000000014a947 */ /* 0x000fea0003800000 */
[C---:B------:R-:W-:Y:S02]  /*1610*/  ISETP.GE.AND P1, PT, R22.reuse, -0x407fffff, PT ;  /* 0xbf8000011600780c */ /* 0x040fe40003f26270 */
[----:B------:R-:W-:-:S11]  /*1620*/  FSETP.NEU.AND P2, PT, R22, RZ, PT ;  /* 0x000000ff1600720b */ /* 0x000fd60003f4d000 */
[----:B------:R-:W-:-:S05]  /*1630*/  @P1 MOV R11, 0x7f800000 ;  /* 0x7f800000000b1802 */ /* 0x000fca0000000f00 */
[----:B------:R-:W-:-:S05]  /*1640*/  @P1 FFMA.FTZ R27, R22, R11, +INF ;  /* 0x7f800000161b1423 */ /* 0x000fca000001000b */
[----:B------:R-:W-:-:S07]  /*1650*/  FSEL R27, R27, -RZ, P2 ;  /* 0x800000ff1b1b7208 */ /* 0x000fce0001000000 */
.L_x_9:
[----:B------:R-:W-:Y:S05]  /*1660*/  BSYNC B0 ;  /* 0x0000000000007941 */ /* 0x000fea0003800000 */
.L_x_8:
[----:B------:R-:W-:Y:S04]  /*1670*/  BSSY B0, `(.L_x_10) ;  /* 0x0000007000007945 */ /* 0x000fe80003800000 */
[----:B------:R-:W-:Y:S05]  /*1680*/  @!P3 BRA `(.L_x_11) ;  /* 0x000000000014b947 */ /* 0x000fea0003800000 */
[C---:B------:R-:W-:Y:S02]  /*1690*/  ISETP.GE.AND P1, PT, R21.reuse, -0x407fffff, PT ;  /* 0xbf8000011500780c */ /* 0x040fe40003f26270 */
[----:B------:R-:W-:-:S11]  /*16a0*/  FSETP.NEU.AND P2, PT, R21, RZ, PT ;  /* 0x000000ff1500720b */ /* 0x000fd60003f4d000 */
[----:B------:R-:W-:-:S05]  /*16b0*/  @P1 MOV R0, 0x7f800000 ;  /* 0x7f80000000001802 */ /* 0x000fca0000000f00 */
[----:B------:R-:W-:-:S05]  /*16c0*/  @P1 FFMA.FTZ R12, R21, R0, +INF ;  /* 0x7f800000150c1423 */ /* 0x000fca0000010000 */
[----:B------:R-:W-:-:S07]  /*16d0*/  FSEL R12, R12, -RZ, P2 ;  /* 0x800000ff0c0c7208 */ /* 0x000fce0001000000 */
.L_x_11:
[----:B------:R-:W-:Y:S05]  /*16e0*/  BSYNC B0 ;  /* 0x0000000000007941 */ /* 0x000fea0003800000 */
.L_x_10:
[----:B------:R-:W-:Y:S04]  /*16f0*/  BSSY B0, `(.L_x_12) ;  /* 0x0000007000007945 */ /* 0x000fe80003800000 */
[----:B------:R-:W-:Y:S05]  /*1700*/  @!P4 BRA `(.L_x_13) ;  /* 0x000000000014c947 */ /* 0x000fea0003800000 */
[C---:B------:R-:W-:Y:S02]  /*1710*/  ISETP.GE.AND P1, PT, R14.reuse, -0x407fffff, PT ;  /* 0xbf8000010e00780c */ /* 0x040fe40003f26270 */
[----:B------:R-:W-:-:S11]  /*1720*/  FSETP.NEU.AND P2, PT, R14, RZ, PT ;  /* 0x000000ff0e00720b */ /* 0x000fd60003f4d000 */
[----:B------:R-:W-:-:S05]  /*1730*/  @P1 MOV R11, 0x7f800000 ;  /* 0x7f800000000b1802 */ /* 0x000fca0000000f00 */
[----:B------:R-:W-:-:S05]  /*1740*/  @P1 FFMA.FTZ R9, R14, R11, +INF ;  /* 0x7f8000000e091423 */ /* 0x000fca000001000b */
[----:B------:R-:W-:-:S07]  /*1750*/  FSEL R9, R9, -RZ, P2 ;  /* 0x800000ff09097208 */ /* 0x000fce0001000000 */
.L_x_13:
[----:B------:R-:W-:Y:S05]  /*1760*/  BSYNC B0 ;  /* 0x0000000000007941 */ /* 0x000fea0003800000 */
.L_x_12:
[----:B------:R-:W-:Y:S04]  /*1770*/  BSSY B0, `(.L_x_14) ;  /* 0x0000007000007945 */ /* 0x000fe80003800000 */
[----:B------:R-:W-:Y:S05]  /*1780*/  @!P5 BRA `(.L_x_15) ;  /* 0x000000000014d947 */ /* 0x000fea0003800000 */
[C---:B------:R-:W-:Y:S02]  /*1790*/  ISETP.GE.AND P1, PT, R32.reuse, -0x407fffff, PT ;  /* 0xbf8000012000780c */ /* 0x040fe40003f26270 */
[----:B------:R-:W-:-:S11]  /*17a0*/  FSETP.NEU.AND P2, PT, R32, RZ, PT ;  /* 0x000000ff2000720b */ /* 0x000fd60003f4d000 */
[----:B------:R-:W-:-:S05]  /*17b0*/  @P1 MOV R11, 0x7f800000 ;  /* 0x7f800000000b1802 */ /* 0x000fca0000000f00 */
[----:B------:R-:W-:-:S05]  /*17c0*/  @P1 FFMA.FTZ R8, R32, R11, +INF ;  /* 0x7f80000020081423 */ /* 0x000fca000001000b */
[----:B------:R-:W-:-:S07]  /*17d0*/  FSEL R8, R8, -RZ, P2 ;  /* 0x800000ff08087208 */ /* 0x000fce0001000000 */
.L_x_15:
[----:B------:R-:W-:Y:S05]  /*17e0*/  BSYNC B0 ;  /* 0x0000000000007941 */ /* 0x000fea0003800000 */
.L_x_14:
[----:B------:R-:W-:Y:S01]  /*17f0*/  FSEL R33, R4, R33, P0 ;  /* 0x0000002104217208 */ /* 0x000fe20000000000 */
[----:B------:R-:W-:Y:S01]  /*1800*/  BSSY B0, `(.L_x_16) ;  /* 0x0000018000007945 */ /* 0x000fe20003800000 */
[C---:B------:R-:W-:Y:S02]  /*1810*/  FSETP.GT.AND P0, PT, R6.reuse, 20, PT ;  /* 0x41a000000600780b */ /* 0x040fe40003f04000 */
[----:B------:R-:W-:Y:S01]  /*1820*/  FSETP.GT.AND P2, PT, R5, 20, PT ;  /* 0x41a000000500780b */ /* 0x000fe20003f44000 */
[----:B------:R-:W-:Y:S01]  /*1830*/  FADD.FTZ R13, |R33|, -RZ ;  /* 0x800000ff210d7221 */ /* 0x000fe20000010200 */
[----:B------:R-:W-:-:S04]  /*1840*/  FSEL R31, R6, R31, P0 ;  /* 0x0000001f061f7208 */ /* 0x000fc80000000000 */
[----:B------:R-:W-:-:S13]  /*1850*/  FSETP.GE.AND P1, PT, R13, 0.60000002384185791016, PT ;  /* 0x3f19999a0d00780b */ /* 0x000fda0003f26000 */
[----:B------:R-:W-:Y:S05]  /*1860*/  @!P1 BRA `(.L_x_17) ;  /* 0x0000000000289947 */ /* 0x000fea0003800000 */
[C---:B------:R-:W-:Y:S01]  /*1870*/  FMUL R0, R13.reuse, 2.8853900432586669922 ;  /* 0x4038aa3b0d007820 */ /* 0x040fe20000400000 */
[----:B------:R-:W-:Y:S01]  /*1880*/  HFMA2.MMA R11, -RZ, RZ, 1.875, 0 ;  /* 0x3f800000ff0b7435 */ /* 0x000fe200000001ff */
[----:B------:R-:W-:-:S04]  /*1890*/  FSETP.GE.AND P0, PT, R13, 9.010913848876953125, PT ;  /* 0x41102cb40d00780b */ /* 0x000fc80003f06000 */
[----:B------:R-:W0:Y:S02]  /*18a0*/  MUFU.EX2 R0, R0 ;  /* 0x0000000000007308 */ /* 0x000e240000000800 */
[----:B0-----:R-:W-:-:S06]  /*18b0*/  FADD R10, R0, 1 ;  /* 0x3f800000000a7421 */ /* 0x001fcc0000000000 */
[----:B------:R-:W0:Y:S02]  /*18c0*/  MUFU.RCP R10, R10 ;  /* 0x0000000a000a7308 */ /* 0x000e240000001000 */
[----:B0-----:R-:W-:-:S05]  /*18d0*/  FFMA.FTZ R11, R10, -2, R11 ;  /* 0xc00000000a0b7823 */ /* 0x001fca000001000b */
[----:B------:R-:W-:-:S04]  /*18e0*/  FSEL R11, R11, 1, !P0 ;  /* 0x3f8000000b0b7808 */ /* 0x000fc80004000000 */
[----:B------:R-:W-:Y:S01]  /*18f0*/  LOP3.LUT R11, R11, 0x80000000, R33, 0xf8, !PT ;  /* 0x800000000b0b7812 */ /* 0x000fe200078ef821 */
[----:B------:R-:W-:Y:S06]  /*1900*/  BRA `(.L_x_18) ;  /* 0x00000000001c7947 */ /* 0x000fec0003800000 */
.L_x_17:
[----:B------:R-:W-:Y:S01]  /*1910*/  MOV R0, 0x3c80f082 ;  /* 0x3c80f08200007802 */ /* 0x000fe20000000f00 */
[----:B------:R-:W-:-:S04]  /*1920*/  FMUL R11, R33, R33 ;  /* 0x00000021210b7220 */ /* 0x000fc80000400000 */
[----:B------:R-:W-:-:S04]  /*1930*/  FFMA.FTZ R0, R11, R0, -0.052303962409496307373 ;  /* 0xbd563cae0b007423 */ /* 0x000fc80000010000 */
[----:B------:R-:W-:-:S04]  /*1940*/  FFMA.FTZ R0, R11, R0, 0.1331529766321182251 ;  /* 0x3e0859410b007423 */ /* 0x000fc80000010000 */
[----:B------:R-:W-:-:S04]  /*1950*/  FFMA.FTZ R0, R11, R0, -0.33332768082618713379 ;  /* 0xbeaaa9ed0b007423 */ /* 0x000fc80000010000 */
[----:B------:R-:W-:-:S04]  /*1960*/  FFMA.FTZ R0, R11, R0, RZ ;  /* 0x000000000b007223 */ /* 0x000fc800000100ff */
[----:B------:R-:W-:-:S07]  /*1970*/  FFMA.FTZ R11, R33, R0, R33 ;  /* 0x00000000210b7223 */ /* 0x000fce0000010021 */
.L_x_18:
[----:B------:R-:W-:Y:S05]  /*1980*/  BSYNC B0 ;  /* 0x0000000000007941 */ /* 0x000fea0003800000 */
.L_x_16:
[----:B------:R-:W-:Y:S01]  /*1990*/  FADD.FTZ R14, |R31|, -RZ ;  /* 0x800000ff1f0e7221 */ /* 0x000fe20000010200 */
[----:B------:R-:W-:Y:S01]  /*19a0*/  BSSY B0, `(.L_x_19) ;  /* 0x0000016000007945 */ /* 0x000fe20003800000 */
[----:B------:R-:W-:Y:S02]  /*19b0*/  FSETP.GT.AND P1, PT, R7, 20, PT ;  /* 0x41a000000700780b */ /* 0x000fe40003f24000 */
[----:B------:R-:W-:Y:S02]  /*19c0*/  FSEL R20, R5, R20, P2 ;  /* 0x0000001405147208 */ /* 0x000fe40001000000 */
        /* <DEDUP_REMOVED lines=12> */
.L_x_20:
[----:B------:R-:W-:Y:S01]  /*1a90*/  MOV R0, 0x3c80f082 ;  /* 0x3c80f08200007802 */ /* 0x000fe20000000f00 */
[----:B------:R-:W-:-:S04]  /*1aa0*/  FMUL R13, R31, R31 ;  /* 0x0000001f1f0d7220 */ /* 0x000fc80000400000 */
[----:B------:R-:W-:-:S04]  /*1ab0*/  FFMA.FTZ R0, R13, R0, -0.052303962409496307373 ;  /* 0xbd563cae0d007423 */ /* 0x000fc80000010000 */
[----:B------:R-:W-:-:S04]  /*1ac0*/  FFMA.FTZ R0, R13, R0, 0.1331529766321182251 ;  /* 0x3e0859410d007423 */ /* 0x000fc80000010000 */
[----:B------:R-:W-:-:S04]  /*1ad0*/  FFMA.FTZ R0, R13, R0, -0.33332768082618713379 ;  /* 0xbeaaa9ed0d007423 */ /* 0x000fc80000010000 */
[----:B------:R-:W-:-:S04]  /*1ae0*/  FFMA.FTZ R0, R13, R0, RZ ;  /* 0x000000000d007223 */ /* 0x000fc800000100ff */
[----:B------:R-:W-:-:S07]  /*1af0*/  FFMA.FTZ R31, R31, R0, R31 ;  /* 0x000000001f1f7223 */ /* 0x000fce000001001f */
.L_x_21:
[----:B------:R-:W-:Y:S05]  /*1b00*/  BSYNC B0 ;  /* 0x0000000000007941 */ /* 0x000fea0003800000 */
.L_x_19:
        /* <DEDUP_REMOVED lines=16> */
.L_x_23:
[----:B------:R-:W-:Y:S01]  /*1c10*/  MOV R0, 0x3c80f082 ;  /* 0x3c80f08200007802 */ /* 0x000fe20000000f00 */
[----:B------:R-:W-:-:S04]  /*1c20*/  FMUL R13, R20, R20 ;  /* 0x00000014140d7220 */ /* 0x000fc80000400000 */
[----:B------:R-:W-:-:S04]  /*1c30*/  FFMA.FTZ R0, R13, R0, -0.052303962409496307373 ;  /* 0xbd563cae0d007423 */ /* 0x000fc80000010000 */
[----:B------:R-:W-:-:S04]  /*1c40*/  FFMA.FTZ R0, R13, R0, 0.1331529766321182251 ;  /* 0x3e0859410d007423 */ /* 0x000fc80000010000 */
[----:B------:R-:W-:-:S04]  /*1c50*/  FFMA.FTZ R0, R13, R0, -0.33332768082618713379 ;  /* 0xbeaaa9ed0d007423 */ /* 0x000fc80000010000 */
[----:B------:R-:W-:-:S04]  /*1c60*/  FFMA.FTZ R13, R13, R0, RZ ;  /* 0x000000000d0d7223 */ /* 0x000fc800000100ff */
[----:B------:R-:W-:-:S07]  /*1c70*/  FFMA.FTZ R20, R20, R13, R20 ;  /* 0x0000000d14147223 */ /* 0x000fce0000010014 */
.L_x_24:
[----:B------:R-:W-:Y:S05]  /*1c80*/  BSYNC B0 ;  /* 0x0000000000007941 */ /* 0x000fea0003800000 */
.L_x_22:
        /* <DEDUP_REMOVED lines=16> */
.L_x_26:
[----:B------:R-:W-:Y:S01]  /*1d90*/  MOV R0, 0x3c80f082 ;  /* 0x3c80f08200007802 */ /* 0x000fe20000000f00 */
[----:B------:R-:W-:-:S04]  /*1da0*/  FMUL R13, R34, R34 ;  /* 0x00000022220d7220 */ /* 0x000fc80000400000 */
[----:B------:R-:W-:-:S04]  /*1db0*/  FFMA.FTZ R0, R13, R0, -0.052303962409496307373 ;  /* 0xbd563cae0d007423 */ /* 0x000fc80000010000 */
[----:B------:R-:W-:-:S04]  /*1dc0*/  FFMA.FTZ R0, R13, R0, 0.1331529766321182251 ;  /* 0x3e0859410d007423 */ /* 0x000fc80000010000 */
[----:B------:R-:W-:-:S04]  /*1dd0*/  FFMA.FTZ R0, R13, R0, -0.33332768082618713379 ;  /* 0xbeaaa9ed0d007423 */ /* 0x000fc80000010000 */
[----:B------:R-:W-:-:S04]  /*1de0*/  FFMA.FTZ R13, R13, R0, RZ ;  /* 0x000000000d0d7223 */ /* 0x000fc800000100ff */
[----:B------:R-:W-:-:S07]  /*1df0*/  FFMA.FTZ R34, R34, R13, R34 ;  /* 0x0000000d22227223 */ /* 0x000fce0000010022 */
.L_x_27:
[----:B------:R-:W-:Y:S05]  /*1e00*/  BSYNC B0 ;  /* 0x0000000000007941 */ /* 0x000fea0003800000 */
.L_x_25:
        /* <DEDUP_REMOVED lines=16> */
.L_x_29:
[----:B------:R-:W-:Y:S01]  /*1f10*/  MOV R0, 0x3c80f082 ;  /* 0x3c80f08200007802 */ /* 0x000fe20000000f00 */
[----:B------:R-:W-:-:S04]  /*1f20*/  FMUL R13, R27, R27 ;  /* 0x0000001b1b0d7220 */ /* 0x000fc80000400000 */
[----:B------:R-:W-:-:S04]  /*1f30*/  FFMA.FTZ R0, R13, R0, -0.052303962409496307373 ;  /* 0xbd563cae0d007423 */ /* 0x000fc80000010000 */
[----:B------:R-:W-:-:S04]  /*1f40*/  FFMA.FTZ R0, R13, R0, 0.1331529766321182251 ;  /* 0x3e0859410d007423 */ /* 0x000fc80000010000 */
[----:B------:R-:W-:-:S04]  /*1f50*/  FFMA.FTZ R0, R13, R0, -0.33332768082618713379 ;  /* 0xbeaaa9ed0d007423 */ /* 0x000fc80000010000 */
[----:B------:R-:W-:-:S04]  /*1f60*/  FFMA.FTZ R0, R13, R0, RZ ;  /* 0x000000000d007223 */ /* 0x000fc800000100ff */
[----:B------:R-:W-:-:S07]  /*1f70*/  FFMA.FTZ R27, R27, R0, R27 ;  /* 0x000000001b1b7223 */ /* 0x000fce000001001b */
.L_x_30:
[----:B------:R-:W-:Y:S05]  /*1f80*/  BSYNC B0 ;  /* 0x0000000000007941 */ /* 0x000fea0003800000 */
.L_x_28:
        /* <DEDUP_REMOVED lines=16> */
.L_x_32:
[----:B------:R-:W-:Y:S01]  /*2090*/  MOV R0, 0x3c80f082 ;  /* 0x3c80f08200007802 */ /* 0x000fe20000000f00 */
[----:B------:R-:W-:-:S04]  /*20a0*/  FMUL R13, R12, R12 ;  /* 0x0000000c0c0d7220 */ /* 0x000fc80000400000 */
[----:B------:R-:W-:-:S04]  /*20b0*/  FFMA.FTZ R0, R13, R0, -0.052303962409496307373 ;  /* 0xbd563cae0d007423 */ /* 0x000fc80000010000 */
[----:B------:R-:W-:-:S04]  /*20c0*/  FFMA.FTZ R0, R13, R0, 0.1331529766321182251 ;  /* 0x3e0859410d007423 */ /* 0x000fc80000010000 */
[----:B------:R-:W-:-:S04]  /*20d0*/  FFMA.FTZ R0, R13, R0, -0.33332768082618713379 ;  /* 0xbeaaa9ed0d007423 */ /* 0x000fc80000010000 */
[----:B------:R-:W-:-:S04]  /*20e0*/  FFMA.FTZ R13, R13, R0, RZ ;  /* 0x000000000d0d7223 */ /* 0x000fc800000100ff */
[----:B------:R-:W-:-:S07]  /*20f0*/  FFMA.FTZ R12, R12, R13, R12 ;  /* 0x0000000d0c0c7223 */ /* 0x000fce000001000c */
.L_x_33:
[----:B------:R-:W-:Y:S05]  /*2100*/  BSYNC B0 ;  /* 0x0000000000007941 */ /* 0x000fea0003800000 */
.L_x_31:
[----:B------:R-:W-:Y:S01]  /*2110*/  FADD.FTZ R14, |R9|, -RZ ;  /* 0x800000ff090e7221 */ /* 0x000fe20000010200 */
[----:B------:R-:W-:Y:S01]  /*2120*/  BSSY B0, `(.L_x_34) ;  /* 0x0000015000007945 */ /* 0x000fe20003800000 */
[----:B------:R-:W-:-:S03]  /*2130*/  FSEL R8, R19, R8, P1 ;  /* 0x0000000813087208 */ /* 0x000fc60000800000 */
        /* <DEDUP_REMOVED lines=12> */
.L_x_35:
[----:B------:R-:W-:Y:S01]  /*2200*/  MOV R0, 0x3c80f082 ;  /* 0x3c80f08200007802 */ /* 0x000fe20000000f00 */
[----:B------:R-:W-:-:S04]  /*2210*/  FMUL R13, R9, R9 ;  /* 0x00000009090d7220 */ /* 0x000fc80000400000 */
[----:B------:R-:W-:-:S04]  /*2220*/  FFMA.FTZ R0, R13, R0, -0.052303962409496307373 ;  /* 0xbd563cae0d007423 */ /* 0x000fc80000010000 */
[----:B------:R-:W-:-:S04]  /*2230*/  FFMA.FTZ R0, R13, R0, 0.1331529766321182251 ;  /* 0x3e0859410d007423 */ /* 0x000fc80000010000 */
[----:B------:R-:W-:-:S04]  /*2240*/  FFMA.FTZ R0, R13, R0, -0.33332768082618713379 ;  /* 0xbeaaa9ed0d007423 */ /* 0x000fc80000010000 */
[----:B------:R-:W-:-:S04]  /*2250*/  FFMA.FTZ R0, R13, R0, RZ ;  /* 0x000000000d007223 */ /* 0x000fc800000100ff */
[----:B------:R-:W-:-:S07]  /*2260*/  FFMA.FTZ R9, R9, R0, R9 ;  /* 0x0000000009097223 */ /* 0x000fce0000010009 */
.L_x_36:
[----:B------:R-:W-:Y:S05]  /*2270*/  BSYNC B0 ;  /* 0x0000000000007941 */ /* 0x000fea0003800000 */
.L_x_34:
[----:B------:R-:W-:Y:S01]  /*2280*/  FADD.FTZ R14, |R8|, -RZ ;  /* 0x800000ff080e7221 */ /* 0x000fe20000010200 */
[----:B------:R-:W-:Y:S04]  /*2290*/  BSSY B0, `(.L_x_37) ;  /* 0x0000014000007945 */ /* 0x000fe80003800000 */
        /* <DEDUP_REMOVED lines=12> */
.L_x_38:
[----:B------:R-:W-:Y:S01]  /*2360*/  MOV R0, 0x3c80f082 ;  /* 0x3c80f08200007802 */ /* 0x000fe20000000f00 */
[----:B------:R-:W-:-:S04]  /*2370*/  FMUL R13, R8, R8 ;  /* 0x00000008080d7220 */ /* 0x000fc80000400000 */
[----:B------:R-:W-:-:S04]  /*2380*/  FFMA.FTZ R0, R13, R0, -0.052303962409496307373 ;  /* 0xbd563cae0d007423 */ /* 0x000fc80000010000 */
[----:B------:R-:W-:-:S04]  /*2390*/  FFMA.FTZ R0, R13, R0, 0.1331529766321182251 ;  /* 0x3e0859410d007423 */ /* 0x000fc80000010000 */
[----:B------:R-:W-:-:S04]  /*23a0*/  FFMA.FTZ R0, R13, R0, -0.33332768082618713379 ;  /* 0xbeaaa9ed0d007423 */ /* 0x000fc80000010000 */
[----:B------:R-:W-:-:S04]  /*23b0*/  FFMA.FTZ R13, R13, R0, RZ ;  /* 0x000000000d0d7223 */ /* 0x000fc800000100ff */
[----:B------:R-:W-:-:S07]  /*23c0*/  FFMA.FTZ R8, R8, R13, R8 ;  /* 0x0000000d08087223 */ /* 0x000fce0000010008 */
.L_x_39:
[----:B------:R-:W-:Y:S05]  /*23d0*/  BSYNC B0 ;  /* 0x0000000000007941 */ /* 0x000fea0003800000 */
.L_x_37:
[----:B------:R-:W0:Y:S01]  /*23e0*/  S2UR UR5, SR_CgaCtaId ;  /* 0x00000000000579c3 */ /* 0x000e220000008800 */
[----:B------:R-:W-:Y:S01]  /*23f0*/  UMOV UR4, 0x400 ;  /* 0x0000040000047882 */ /* 0x000fe20000000000 */
[----:B------:R-:W-:Y:S01]  /*2400*/  SHF.R.U32.HI R13, RZ, 0x4, R28 ;  /* 0x00000004ff0d7819 */ /* 0x000fe2000001161c */
[----:B------:R-:W-:Y:S01]  /*2410*/  FMUL R11, R4, R11 ;  /* 0x0000000b040b7220 */ /* 0x000fe20000400000 */
[----:B------:R-:W-:Y:S01]  /*2420*/  SHF.L.U32 R0, R28, 0x6, RZ ;  /* 0x000000061c007819 */ /* 0x000fe200000006ff */
[----:B------:R-:W-:Y:S01]  /*2430*/  FMUL R20, R5, R20 ;  /* 0x0000001405147220 */ /* 0x000fe20000400000 */
[----:B------:R-:W-:Y:S01]  /*2440*/  SGXT.U32 R13, R13, 0x3 ;  /* 0x000000030d0d781a */ /* 0x000fe20000000000 */
[----:B------:R-:W-:Y:S01]  /*2450*/  FMUL R31, R6, R31 ;  /* 0x0000001f061f7220 */ /* 0x000fe20000400000 */
[----:B------:R-:W-:Y:S01]  /*2460*/  LOP3.LUT R0, R0, 0x3c0, RZ, 0xc0, !PT ;  /* 0x000003c000007812 */ /* 0x000fe200078ec0ff */
[----:B------:R-:W-:Y:S01]  /*2470*/  FMUL R34, R7, R34 ;  /* 0x0000002207227220 */ /* 0x000fe20000400000 */
[----:B------:R-:W-:Y:S01]  /*2480*/  FMUL R27, R16, R27 ;  /* 0x0000001b101b7220 */ /* 0x000fe20000400000 */
[----:B------:R-:W-:Y:S01]  /*2490*/  FMUL R12, R17, R12 ;  /* 0x0000000c110c7220 */ /* 0x000fe20000400000 */
[----:B------:R-:W-:Y:S01]  /*24a0*/  LOP3.LUT R4, R0, R13, RZ, 0xfc, !PT ;  /* 0x0000000d00047212 */ /* 0x000fe200078efcff */
[----:B------:R-:W-:Y:S01]  /*24b0*/  FMUL R18, R18, R9 ;  /* 0x0000000912127220 */ /* 0x000fe20000400000 */
[----:B------:R-:W-:Y:S01]  /*24c0*/  FMUL R19, R19, R8 ;  /* 0x0000000813137220 */ /* 0x000fe20000400000 */
[----:B------:R-:W-:-:S02]  /*24d0*/  SHF.L.U32 R9, R28, 0x2, RZ ;  /* 0x000000021c097819 */ /* 0x000fc400000006ff */
[----:B------:R-:W-:-:S04]  /*24e0*/  SHF.R.U32.HI R10, RZ, 0x2, R28 ;  /* 0x00000002ff0a7819 */ /* 0x000fc8000001161c */
[----:B------:R-:W-:Y:S01]  /*24f0*/  SGXT.U32 R10, R10, 0x5 ;  /* 0x000000050a0a781a */ /* 0x000fe20000000000 */
[----:B0-----:R-:W-:-:S03]  /*2500*/  UPRMT UR4, UR5, 0x654, UR4 ;  /* 0x0000065405047896 */ /* 0x001fc60008000004 */
[----:B------:R-:W-:-:S04]  /*2510*/  LOP3.LUT R10, R10, R3, RZ, 0xfc, !PT ;  /* 0x000000030a0a7212 */ /* 0x000fc800078efcff */
[----:B------:R-:W-:Y:S02]  /*2520*/  ISETP.GE.AND P0, PT, R10, 0x40, PT ;  /* 0x000000400a00780c */ /* 0x000fe40003f06270 */
[----:B------:R-:W-:Y:S02]  /*2530*/  IADD3 R5, R0, UR4, RZ ;  /* 0x0000000400057c10 */ /* 0x000fe4000fffe0ff */
[----:B------:R-:W-:Y:S02]  /*2540*/  LOP3.LUT R0, R9, 0x1fc, RZ, 0xc0, !PT ;  /* 0x000001fc09007812 */ /* 0x000fe400078ec0ff */
[----:B------:R-:W-:Y:S02]  /*2550*/  LEA R14, R4, R5, 0x2 ;  /* 0x00000005040e7211 */ /* 0x000fe400078e10ff */
[----:B------:R-:W-:Y:S02]  /*2560*/  LOP3.LUT R4, R28, 0x7c, RZ, 0xc0, !PT ;  /* 0x0000007c1c047812 */ /* 0x000fe400078ec0ff */
[----:B------:R-:W-:Y:S01]  /*2570*/  LOP3.LUT R3, R0, 0x200, RZ, 0xfc, !PT ;  /* 0x0000020000037812 */ /* 0x000fe200078efcff */
[----:B------:R0:W-:Y:S01]  /*2580*/  STS [R14], R11 ;  /* 0x0000000b0e007388 */ /* 0x0001e20000000800 */
[----:B------:R-:W-:-:S03]  /*2590*/  LEA R5, R4, UR4, 0x2 ;  /* 0x0000000404057c11 */ /* 0x000fc6000f8e10ff */
[----:B------:R-:W-:Y:S01]  /*25a0*/  STS [R14+0x50], R31 ;  /* 0x0000501f0e007388 */ /* 0x000fe20000000800 */
[----:B------:R-:W-:-:S03]  /*25b0*/  LEA R5, R0, R5, 0x2 ;  /* 0x0000000500057211 */ /* 0x000fc600078e10ff */
[----:B------:R-:W-:Y:S01]  /*25c0*/  STS [R14+0xa0], R20 ;  /* 0x0000a0140e007388 */ /* 0x000fe20000000800 */
[----:B0-----:R-:W-:-:S03]  /*25d0*/  SHF.R.S32.HI R11, RZ, 0x1f, R2 ;  /* 0x0000001fff0b7819 */ /* 0x001fc60000011402 */
[----:B------:R-:W-:Y:S01]  /*25e0*/  STS [R14+0xf0], R34 ;  /* 0x0000f0220e007388 */ /* 0x000fe20000000800 */
[----:B------:R-:W-:Y:S02]  /*25f0*/  LOP3.LUT R2, R2, 0xc, R9, 0xf8, !PT ;  /* 0x0000000c02027812 */ /* 0x000fe400078ef809 */
[----:B------:R-:W0:Y:S01]  /*2600*/  LDC.64 R8, c[0x0][0x238] ;  /* 0x00008e00ff087b82 */ /* 0x000e220000000a00 */
[----:B------:R-:W-:Y:S01]  /*2610*/  STS [R14+0x20], R27 ;  /* 0x0000201b0e007388 */ /* 0x000fe20000000800 */
[----:B------:R-:W-:-:S03]  /*2620*/  LEA.HI R11, R11, R2, RZ, 0xa ;  /* 0x000000020b0b7211 */ /* 0x000fc600078f50ff */
[----:B------:R-:W-:Y:S01]  /*2630*/  STS [R14+0x70], R12 ;  /* 0x0000700c0e007388 */ /* 0x000fe20000000800 */
[C---:B------:R-:W-:Y:S02]  /*2640*/  SHF.L.U32 R13, R11.reuse, 0x6, RZ ;  /* 0x000000060b0d7819 */ /* 0x040fe400000006ff */
[----:B------:R-:W-:Y:S01]  /*2650*/  LOP3.LUT R11, R11, 0xfffffc00, RZ, 0xc0, !PT ;  /* 0xfffffc000b0b7812 */ /* 0x000fe200078ec0ff */
[----:B------:R-:W-:Y:S01]  /*2660*/  STS [R14+0xc0], R18 ;  /* 0x0000c0120e007388 */ /* 0x000fe20000000800 */
[----:B------:R-:W-:-:S03]  /*2670*/  LOP3.LUT R13, R13, 0xffff0000, RZ, 0xc0, !PT ;  /* 0xffff00000d0d7812 */ /* 0x000fc600078ec0ff */
[----:B------:R-:W-:Y:S01]  /*2680*/  STS [R14+0x110], R19 ;  /* 0x000110130e007388 */ /* 0x000fe20000000800 */
[----:B------:R-:W-:Y:S02]  /*2690*/  IADD3 R13, R13, R2, -R11 ;  /* 0x000000020d0d7210 */ /* 0x000fe40007ffe80b */
[C---:B------:R-:W-:Y:S01]  /*26a0*/  LOP3.LUT R11, R10.reuse, 0x20, RZ, 0xfc, !PT ;  /* 0x000000200a0b7812 */ /* 0x040fe200078efcff */
[----:B------:R-:W-:Y:S01]  /*26b0*/  BAR.SYNC.DEFER_BLOCKING 0x0 ;  /* 0x0000000000007b1d */ /* 0x000fe20000010000 */
[----:B------:R-:W-:Y:S02]  /*26c0*/  LOP3.LUT R2, R3, 0x3f0, RZ, 0xc0, !PT ;  /* 0x000003f003027812 */ /* 0x000fe400078ec0ff */
[----:B------:R-:W-:Y:S02]  /*26d0*/  ISETP.GE.AND P1, PT, R11, 0x40, PT ;  /* 0x000000400b00780c */ /* 0x000fe40003f26270 */
[----:B------:R-:W-:Y:S02]  /*26e0*/  LEA R3, R10, R13, 0xa ;  /* 0x0000000d0a037211 */ /* 0x000fe400078e50ff */
[----:B------:R-:W-:-:S03]  /*26f0*/  IADD3 R15, R2, UR4, RZ ;  /* 0x00000004020f7c10 */ /* 0x000fc6000fffe0ff */
[----:B0-----:R-:W-:Y:S01]  /*2700*/  IMAD.WIDE R2, R3, 0x4, R8 ;  /* 0x0000000403027825 */ /* 0x001fe200078e0208 */
[----:B------:R-:W-:Y:S01]  /*2710*/  LEA R15, R0, R15, 0x2 ;  /* 0x0000000f000f7211 */ /* 0x000fe200078e10ff */
[----:B------:R-:W0:Y:S04]  /*2720*/  LDS.128 R4, [R5] ;  /* 0x0000000005047984 */ /* 0x000e280000000c00 */
[----:B0-----:R0:W-:Y:S01]  /*2730*/  @!P0 STG.E.128 desc[UR6][R2.64], R4 ;  /* 0x0000000402008986 */ /* 0x0011e2000c101d06 */
[----:B------:R-:W-:Y:S05]  /*2740*/  @P1 EXIT ;  /* 0x000000000000194d */ /* 0x000fea0003800000 */
[----:B0-----:R-:W0:Y:S01]  /*2750*/  LDS.128 R4, [R15+0x800] ;  /* 0x000800000f047984 */ /* 0x001e220000000c00 */
[----:B------:R-:W-:-:S05]  /*2760*/  LEA R11, R11, R13, 0xa ;  /* 0x0000000d0b0b7211 */ /* 0x000fca00078e50ff */
[----:B------:R-:W-:-:S05]  /*2770*/  IMAD.WIDE R8, R11, 0x4, R8 ;  /* 0x000000040b087825 */ /* 0x000fca00078e0208 */
[----:B0-----:R-:W-:Y:S01]  /*2780*/  STG.E.128 desc[UR6][R8.64], R4 ;  /* 0x0000000408007986 */ /* 0x001fe2000c101d06 */
[----:B------:R-:W-:Y:S05]  /*2790*/  EXIT ;  /* 0x000000000000794d */ /* 0x000fea0003800000 */
.L_x_40:
[----:B------:R-:W-:-:S00]  /*27a0*/  BRA `(.L_x_40) ;  /* 0xfffffffc00fc7947 */ /* 0x000fc0000383ffff */
[----:B------:R-:W-:-:S00]  /*27b0*/  NOP ;  /* 0x0000000000007918 */ /* 0x000fc00000000000 */
        /* <DEDUP_REMOVED lines=12> */
.L_x_41:


//--------------------- .nv.global.init           --------------------------
	.section	.nv.global.init,"aw",@progbits
.nv.global.init:
	.type		_$_str,@object
	.size		_$_str,(_$_str_$_2 - _$_str)
_$_str:
        /*0000*/ 	.byte	0x5f, 0x5f, 0x43, 0x55, 0x44, 0x41, 0x5f, 0x46, 0x54, 0x5a, 0x00
	.type		_$_str_$_2,@object
	.size		_$_str_$_2,(.L_1 - _$_str_$_2)
_$_str_$_2:
        /*000b*/ 	.byte	0x5f, 0x5f, 0x43, 0x55, 0x44, 0x41, 0x5f, 0x50, 0x52, 0x45, 0x43, 0x5f, 0x53, 0x51, 0x52, 0x54
        /*001b*/ 	.byte	0x00
.L_1:


//--------------------- .nv.shared.triton_poi_fused__native_batch_norm_legit_no_training_mul_softplus_tanh_9 --------------------------
	.section	.nv.shared.triton_poi_fused__native_batch_norm_legit_no_training_mul_softplus_tanh_9,"aw",@nobits
	.sectionflags	@""
	.align	16
	.zero		1024


//--------------------- .nv.constant0.triton_poi_fused__native_batch_norm_legit_no_training_mul_softplus_tanh_9 --------------------------
	.section	.nv.constant0.triton_poi_fused__native_batch_norm_legit_no_training_mul_softplus_tanh_9,"a",@progbits
	.sectionflags	@""
	.align	4
.nv.constant0.triton_poi_fused__native_batch_norm_legit_no_training_mul_softplus_tanh_9:
	.zero		584
